//
// Generated by NVIDIA NVVM Compiler
//
// Compiler Build ID: CL-36424714
// Cuda compilation tools, release 13.0, V13.0.88
// Based on NVVM 20.0.0
//

.version 9.0
.target sm_100
.address_size 64

	// .globl	_ZN3cub18CUB_300001_SM_10006detail11EmptyKernelIvEEvv
// _ZZN3cub18CUB_300001_SM_10006detail4scan16DeviceScanKernelINS2_10policy_hubIiiij9CustomSumE10Policy1000EPiS8_NS0_13ScanTileStateIiLb1EEES5_NS0_8NullTypeEjiLb0ESB_EEvT0_T1_T2_iT3_T4_T5_E12temp_storage has been demoted
.global .align 1 .b8 _ZN34_INTERNAL_9244280e_4_k_cu_d3b35af64cuda3std3__45__cpo5beginE[1];
.global .align 1 .b8 _ZN34_INTERNAL_9244280e_4_k_cu_d3b35af64cuda3std3__45__cpo3endE[1];
.global .align 1 .b8 _ZN34_INTERNAL_9244280e_4_k_cu_d3b35af64cuda3std3__45__cpo6cbeginE[1];
.global .align 1 .b8 _ZN34_INTERNAL_9244280e_4_k_cu_d3b35af64cuda3std3__45__cpo4cendE[1];
.global .align 1 .b8 _ZN34_INTERNAL_9244280e_4_k_cu_d3b35af64cuda3std3__45__cpo6rbeginE[1];
.global .align 1 .b8 _ZN34_INTERNAL_9244280e_4_k_cu_d3b35af64cuda3std3__45__cpo4rendE[1];
.global .align 1 .b8 _ZN34_INTERNAL_9244280e_4_k_cu_d3b35af64cuda3std3__45__cpo7crbeginE[1];
.global .align 1 .b8 _ZN34_INTERNAL_9244280e_4_k_cu_d3b35af64cuda3std3__45__cpo5crendE[1];
.global .align 1 .b8 _ZN34_INTERNAL_9244280e_4_k_cu_d3b35af64cuda3std3__436_GLOBAL__N__9244280e_4_k_cu_d3b35af66ignoreE[1];
.global .align 1 .b8 _ZN34_INTERNAL_9244280e_4_k_cu_d3b35af64cuda3std3__419piecewise_constructE[1];
.global .align 1 .b8 _ZN34_INTERNAL_9244280e_4_k_cu_d3b35af64cuda3std3__48in_placeE[1];
.global .align 1 .b8 _ZN34_INTERNAL_9244280e_4_k_cu_d3b35af64cuda3std3__420unreachable_sentinelE[1];
.global .align 1 .b8 _ZN34_INTERNAL_9244280e_4_k_cu_d3b35af64cuda3std3__47nulloptE[1];
.global .align 1 .b8 _ZN34_INTERNAL_9244280e_4_k_cu_d3b35af64cuda3std3__48unexpectE[1];
.global .align 1 .b8 _ZN34_INTERNAL_9244280e_4_k_cu_d3b35af64cuda3std6ranges3__45__cpo4swapE[1];
.global .align 1 .b8 _ZN34_INTERNAL_9244280e_4_k_cu_d3b35af64cuda3std6ranges3__45__cpo9iter_moveE[1];
.global .align 1 .b8 _ZN34_INTERNAL_9244280e_4_k_cu_d3b35af64cuda3std6ranges3__45__cpo5beginE[1];
.global .align 1 .b8 _ZN34_INTERNAL_9244280e_4_k_cu_d3b35af64cuda3std6ranges3__45__cpo3endE[1];
.global .align 1 .b8 _ZN34_INTERNAL_9244280e_4_k_cu_d3b35af64cuda3std6ranges3__45__cpo6cbeginE[1];
.global .align 1 .b8 _ZN34_INTERNAL_9244280e_4_k_cu_d3b35af64cuda3std6ranges3__45__cpo4cendE[1];
.global .align 1 .b8 _ZN34_INTERNAL_9244280e_4_k_cu_d3b35af64cuda3std6ranges3__45__cpo7advanceE[1];
.global .align 1 .b8 _ZN34_INTERNAL_9244280e_4_k_cu_d3b35af64cuda3std6ranges3__45__cpo9iter_swapE[1];
.global .align 1 .b8 _ZN34_INTERNAL_9244280e_4_k_cu_d3b35af64cuda3std6ranges3__45__cpo4nextE[1];
.global .align 1 .b8 _ZN34_INTERNAL_9244280e_4_k_cu_d3b35af64cuda3std6ranges3__45__cpo4prevE[1];
.global .align 1 .b8 _ZN34_INTERNAL_9244280e_4_k_cu_d3b35af64cuda3std6ranges3__45__cpo4dataE[1];
.global .align 1 .b8 _ZN34_INTERNAL_9244280e_4_k_cu_d3b35af64cuda3std6ranges3__45__cpo5cdataE[1];
.global .align 1 .b8 _ZN34_INTERNAL_9244280e_4_k_cu_d3b35af64cuda3std6ranges3__45__cpo4sizeE[1];
.global .align 1 .b8 _ZN34_INTERNAL_9244280e_4_k_cu_d3b35af64cuda3std6ranges3__45__cpo5ssizeE[1];
.global .align 1 .b8 _ZN34_INTERNAL_9244280e_4_k_cu_d3b35af64cuda3std6ranges3__45__cpo8distanceE[1];
.global .align 1 .b8 _ZN34_INTERNAL_9244280e_4_k_cu_d3b35af66thrust24THRUST_300001_SM_1000_NS6system6detail10sequential3seqE[1];
.global .align 1 .b8 _ZN34_INTERNAL_9244280e_4_k_cu_d3b35af66thrust24THRUST_300001_SM_1000_NS12placeholders2_1E[1];
.global .align 1 .b8 _ZN34_INTERNAL_9244280e_4_k_cu_d3b35af66thrust24THRUST_300001_SM_1000_NS12placeholders2_2E[1];
.global .align 1 .b8 _ZN34_INTERNAL_9244280e_4_k_cu_d3b35af66thrust24THRUST_300001_SM_1000_NS12placeholders2_3E[1];
.global .align 1 .b8 _ZN34_INTERNAL_9244280e_4_k_cu_d3b35af66thrust24THRUST_300001_SM_1000_NS12placeholders2_4E[1];
.global .align 1 .b8 _ZN34_INTERNAL_9244280e_4_k_cu_d3b35af66thrust24THRUST_300001_SM_1000_NS12placeholders2_5E[1];
.global .align 1 .b8 _ZN34_INTERNAL_9244280e_4_k_cu_d3b35af66thrust24THRUST_300001_SM_1000_NS12placeholders2_6E[1];
.global .align 1 .b8 _ZN34_INTERNAL_9244280e_4_k_cu_d3b35af66thrust24THRUST_300001_SM_1000_NS12placeholders2_7E[1];
.global .align 1 .b8 _ZN34_INTERNAL_9244280e_4_k_cu_d3b35af66thrust24THRUST_300001_SM_1000_NS12placeholders2_8E[1];
.global .align 1 .b8 _ZN34_INTERNAL_9244280e_4_k_cu_d3b35af66thrust24THRUST_300001_SM_1000_NS12placeholders2_9E[1];
.global .align 1 .b8 _ZN34_INTERNAL_9244280e_4_k_cu_d3b35af66thrust24THRUST_300001_SM_1000_NS12placeholders3_10E[1];

.visible .entry _ZN3cub18CUB_300001_SM_10006detail11EmptyKernelIvEEvv()
{


	ret;

}
	// .globl	_ZN3cub18CUB_300001_SM_10006detail4scan20DeviceScanInitKernelINS0_13ScanTileStateIiLb1EEEEEvT_i
.visible .entry _ZN3cub18CUB_300001_SM_10006detail4scan20DeviceScanInitKernelINS0_13ScanTileStateIiLb1EEEEEvT_i(
	.param .align 8 .b8 _ZN3cub18CUB_300001_SM_10006detail4scan20DeviceScanInitKernelINS0_13ScanTileStateIiLb1EEEEEvT_i_param_0[8],
	.param .u32 _ZN3cub18CUB_300001_SM_10006detail4scan20DeviceScanInitKernelINS0_13ScanTileStateIiLb1EEEEEvT_i_param_1
)
{
	.reg .pred 	%p<5>;
	.reg .b32 	%r<10>;
	.reg .b64 	%rd<7>;

	ld.param.u64 	%rd2, [_ZN3cub18CUB_300001_SM_10006detail4scan20DeviceScanInitKernelINS0_13ScanTileStateIiLb1EEEEEvT_i_param_0];
	ld.param.u32 	%r4, [_ZN3cub18CUB_300001_SM_10006detail4scan20DeviceScanInitKernelINS0_13ScanTileStateIiLb1EEEEEvT_i_param_1];
	cvta.to.global.u64 	%rd1, %rd2;
	mov.u32 	%r1, %ctaid.x;
	mov.u32 	%r5, %ntid.x;
	mov.u32 	%r2, %tid.x;
	mad.lo.s32 	%r3, %r1, %r5, %r2;
	setp.ge.s32 	%p1, %r3, %r4;
	@%p1 bra 	$L__BB1_2;
	mul.wide.s32 	%rd3, %r3, 8;
	add.s64 	%rd4, %rd1, %rd3;
	mov.b32 	%r6, 0;
	mov.b32 	%r7, 99;
	st.global.v2.u32 	[%rd4+256], {%r7, %r6};
$L__BB1_2:
	setp.ne.s32 	%p2, %r1, 0;
	setp.gt.u32 	%p3, %r2, 31;
	or.pred  	%p4, %p2, %p3;
	@%p4 bra 	$L__BB1_4;
	mul.wide.u32 	%rd5, %r2, 8;
	add.s64 	%rd6, %rd1, %rd5;
	mov.b32 	%r9, 0;
	st.global.v2.u32 	[%rd6], {%r9, %r9};
$L__BB1_4:
	ret;

}
	// .globl	_ZN3cub18CUB_300001_SM_10006detail4scan16DeviceScanKernelINS2_10policy_hubIiiij9CustomSumE10Policy1000EPiS8_NS0_13ScanTileStateIiLb1EEES5_NS0_8NullTypeEjiLb0ESB_EEvT0_T1_T2_iT3_T4_T5_
.visible .entry _ZN3cub18CUB_300001_SM_10006detail4scan16DeviceScanKernelINS2_10policy_hubIiiij9CustomSumE10Policy1000EPiS8_NS0_13ScanTileStateIiLb1EEES5_NS0_8NullTypeEjiLb0ESB_EEvT0_T1_T2_iT3_T4_T5_(
	.param .u64 .ptr .align 1 _ZN3cub18CUB_300001_SM_10006detail4scan16DeviceScanKernelINS2_10policy_hubIiiij9CustomSumE10Policy1000EPiS8_NS0_13ScanTileStateIiLb1EEES5_NS0_8NullTypeEjiLb0ESB_EEvT0_T1_T2_iT3_T4_T5__param_0,
	.param .u64 .ptr .align 1 _ZN3cub18CUB_300001_SM_10006detail4scan16DeviceScanKernelINS2_10policy_hubIiiij9CustomSumE10Policy1000EPiS8_NS0_13ScanTileStateIiLb1EEES5_NS0_8NullTypeEjiLb0ESB_EEvT0_T1_T2_iT3_T4_T5__param_1,
	.param .align 8 .b8 _ZN3cub18CUB_300001_SM_10006detail4scan16DeviceScanKernelINS2_10policy_hubIiiij9CustomSumE10Policy1000EPiS8_NS0_13ScanTileStateIiLb1EEES5_NS0_8NullTypeEjiLb0ESB_EEvT0_T1_T2_iT3_T4_T5__param_2[8],
	.param .u32 _ZN3cub18CUB_300001_SM_10006detail4scan16DeviceScanKernelINS2_10policy_hubIiiij9CustomSumE10Policy1000EPiS8_NS0_13ScanTileStateIiLb1EEES5_NS0_8NullTypeEjiLb0ESB_EEvT0_T1_T2_iT3_T4_T5__param_3,
	.param .align 1 .b8 _ZN3cub18CUB_300001_SM_10006detail4scan16DeviceScanKernelINS2_10policy_hubIiiij9CustomSumE10Policy1000EPiS8_NS0_13ScanTileStateIiLb1EEES5_NS0_8NullTypeEjiLb0ESB_EEvT0_T1_T2_iT3_T4_T5__param_4[1],
	.param .align 1 .b8 _ZN3cub18CUB_300001_SM_10006detail4scan16DeviceScanKernelINS2_10policy_hubIiiij9CustomSumE10Policy1000EPiS8_NS0_13ScanTileStateIiLb1EEES5_NS0_8NullTypeEjiLb0ESB_EEvT0_T1_T2_iT3_T4_T5__param_5[1],
	.param .u32 _ZN3cub18CUB_300001_SM_10006detail4scan16DeviceScanKernelINS2_10policy_hubIiiij9CustomSumE10Policy1000EPiS8_NS0_13ScanTileStateIiLb1EEES5_NS0_8NullTypeEjiLb0ESB_EEvT0_T1_T2_iT3_T4_T5__param_6
)
.maxntid 128
{
	.reg .pred 	%p<140>;
	.reg .b32 	%r<742>;
	.reg .b64 	%rd<55>;
	// demoted variable
	.shared .align 16 .b8 _ZZN3cub18CUB_300001_SM_10006detail4scan16DeviceScanKernelINS2_10policy_hubIiiij9CustomSumE10Policy1000EPiS8_NS0_13ScanTileStateIiLb1EEES5_NS0_8NullTypeEjiLb0ESB_EEvT0_T1_T2_iT3_T4_T5_E12temp_storage[7696];
	ld.param.u64 	%rd3, [_ZN3cub18CUB_300001_SM_10006detail4scan16DeviceScanKernelINS2_10policy_hubIiiij9CustomSumE10Policy1000EPiS8_NS0_13ScanTileStateIiLb1EEES5_NS0_8NullTypeEjiLb0ESB_EEvT0_T1_T2_iT3_T4_T5__param_2];
	ld.param.u64 	%rd17, [_ZN3cub18CUB_300001_SM_10006detail4scan16DeviceScanKernelINS2_10policy_hubIiiij9CustomSumE10Policy1000EPiS8_NS0_13ScanTileStateIiLb1EEES5_NS0_8NullTypeEjiLb0ESB_EEvT0_T1_T2_iT3_T4_T5__param_0];
	ld.param.u64 	%rd16, [_ZN3cub18CUB_300001_SM_10006detail4scan16DeviceScanKernelINS2_10policy_hubIiiij9CustomSumE10Policy1000EPiS8_NS0_13ScanTileStateIiLb1EEES5_NS0_8NullTypeEjiLb0ESB_EEvT0_T1_T2_iT3_T4_T5__param_1];
	ld.param.u32 	%r186, [_ZN3cub18CUB_300001_SM_10006detail4scan16DeviceScanKernelINS2_10policy_hubIiiij9CustomSumE10Policy1000EPiS8_NS0_13ScanTileStateIiLb1EEES5_NS0_8NullTypeEjiLb0ESB_EEvT0_T1_T2_iT3_T4_T5__param_3];
	ld.param.u32 	%r187, [_ZN3cub18CUB_300001_SM_10006detail4scan16DeviceScanKernelINS2_10policy_hubIiiij9CustomSumE10Policy1000EPiS8_NS0_13ScanTileStateIiLb1EEES5_NS0_8NullTypeEjiLb0ESB_EEvT0_T1_T2_iT3_T4_T5__param_6];
	cvta.to.global.u64 	%rd1, %rd16;
	cvta.to.global.u64 	%rd2, %rd17;
	mov.u32 	%r188, %ctaid.x;
	add.s32 	%r1, %r186, %r188;
	mul.lo.s32 	%r2, %r1, 1920;
	sub.s32 	%r3, %r187, %r2;
	setp.lt.u32 	%p1, %r3, 1921;
	@%p1 bra 	$L__BB2_35;
	cvt.u64.u32 	%rd36, %r2;
	mov.u32 	%r4, %tid.x;
	and.b32  	%r435, %r4, 31;
	and.b32  	%r436, %r4, 992;
	mul.lo.s32 	%r437, %r436, 15;
	or.b32  	%r438, %r437, %r435;
	cvt.u64.u32 	%rd37, %r438;
	add.s64 	%rd4, %rd37, %rd36;
	shl.b64 	%rd38, %rd4, 2;
	add.s64 	%rd39, %rd2, %rd38;
	ld.global.u32 	%r439, [%rd39];
	ld.global.u32 	%r440, [%rd39+128];
	ld.global.u32 	%r441, [%rd39+256];
	ld.global.u32 	%r442, [%rd39+384];
	ld.global.u32 	%r443, [%rd39+512];
	ld.global.u32 	%r444, [%rd39+640];
	ld.global.u32 	%r445, [%rd39+768];
	ld.global.u32 	%r446, [%rd39+896];
	ld.global.u32 	%r447, [%rd39+1024];
	ld.global.u32 	%r448, [%rd39+1152];
	ld.global.u32 	%r449, [%rd39+1280];
	ld.global.u32 	%r450, [%rd39+1408];
	ld.global.u32 	%r451, [%rd39+1536];
	ld.global.u32 	%r452, [%rd39+1664];
	ld.global.u32 	%r453, [%rd39+1792];
	// begin inline asm
	mov.u32 %r434, %laneid;
	// end inline asm
	shr.u32 	%r6, %r4, 5;
	mad.lo.s32 	%r454, %r6, 480, %r434;
	shl.b32 	%r455, %r454, 2;
	mov.u32 	%r456, _ZZN3cub18CUB_300001_SM_10006detail4scan16DeviceScanKernelINS2_10policy_hubIiiij9CustomSumE10Policy1000EPiS8_NS0_13ScanTileStateIiLb1EEES5_NS0_8NullTypeEjiLb0ESB_EEvT0_T1_T2_iT3_T4_T5_E12temp_storage;
	add.s32 	%r7, %r456, %r455;
	st.shared.u32 	[%r7], %r439;
	st.shared.u32 	[%r7+128], %r440;
	st.shared.u32 	[%r7+256], %r441;
	st.shared.u32 	[%r7+384], %r442;
	st.shared.u32 	[%r7+512], %r443;
	st.shared.u32 	[%r7+640], %r444;
	st.shared.u32 	[%r7+768], %r445;
	st.shared.u32 	[%r7+896], %r446;
	st.shared.u32 	[%r7+1024], %r447;
	st.shared.u32 	[%r7+1152], %r448;
	st.shared.u32 	[%r7+1280], %r449;
	st.shared.u32 	[%r7+1408], %r450;
	st.shared.u32 	[%r7+1536], %r451;
	st.shared.u32 	[%r7+1664], %r452;
	st.shared.u32 	[%r7+1792], %r453;
	bar.warp.sync 	-1;
	mad.lo.s32 	%r8, %r434, 56, %r7;
	ld.shared.u32 	%r9, [%r8];
	ld.shared.u32 	%r10, [%r8+4];
	ld.shared.u32 	%r11, [%r8+8];
	ld.shared.u32 	%r12, [%r8+12];
	ld.shared.u32 	%r13, [%r8+16];
	ld.shared.u32 	%r14, [%r8+20];
	ld.shared.u32 	%r15, [%r8+24];
	ld.shared.u32 	%r16, [%r8+28];
	ld.shared.u32 	%r17, [%r8+32];
	ld.shared.u32 	%r18, [%r8+36];
	ld.shared.u32 	%r19, [%r8+40];
	ld.shared.u32 	%r20, [%r8+44];
	ld.shared.u32 	%r21, [%r8+48];
	ld.shared.u32 	%r22, [%r8+52];
	ld.shared.u32 	%r23, [%r8+56];
	bar.sync 	0;
	setp.ne.s32 	%p87, %r1, 0;
	@%p87 bra 	$L__BB2_6;
	add.s32 	%r645, %r10, %r9;
	add.s32 	%r646, %r11, %r645;
	add.s32 	%r647, %r12, %r646;
	add.s32 	%r648, %r13, %r647;
	add.s32 	%r649, %r14, %r648;
	add.s32 	%r650, %r15, %r649;
	add.s32 	%r651, %r16, %r650;
	add.s32 	%r652, %r17, %r651;
	add.s32 	%r653, %r18, %r652;
	add.s32 	%r654, %r19, %r653;
	add.s32 	%r655, %r20, %r654;
	add.s32 	%r656, %r21, %r655;
	add.s32 	%r657, %r22, %r656;
	add.s32 	%r616, %r23, %r657;
	mov.b32 	%r642, 1;
	mov.b32 	%r643, 0;
	mov.b32 	%r644, -1;
	// begin inline asm
	shfl.sync.up.b32 %r615, %r616, %r642, %r643, %r644;
	// end inline asm
	setp.gt.s32 	%p129, %r434, 0;
	selp.b32 	%r658, %r615, 0, %p129;
	add.s32 	%r621, %r658, %r616;
	mov.b32 	%r622, 2;
	// begin inline asm
	shfl.sync.up.b32 %r620, %r621, %r622, %r643, %r644;
	// end inline asm
	setp.lt.s32 	%p130, %r434, 2;
	selp.b32 	%r659, 0, %r620, %p130;
	add.s32 	%r626, %r659, %r621;
	mov.b32 	%r627, 4;
	// begin inline asm
	shfl.sync.up.b32 %r625, %r626, %r627, %r643, %r644;
	// end inline asm
	setp.lt.s32 	%p131, %r434, 4;
	selp.b32 	%r660, 0, %r625, %p131;
	add.s32 	%r631, %r660, %r626;
	mov.b32 	%r632, 8;
	// begin inline asm
	shfl.sync.up.b32 %r630, %r631, %r632, %r643, %r644;
	// end inline asm
	setp.lt.s32 	%p132, %r434, 8;
	selp.b32 	%r661, 0, %r630, %p132;
	add.s32 	%r636, %r661, %r631;
	mov.b32 	%r637, 16;
	// begin inline asm
	shfl.sync.up.b32 %r635, %r636, %r637, %r643, %r644;
	// end inline asm
	setp.lt.s32 	%p133, %r434, 16;
	selp.b32 	%r662, 0, %r635, %p133;
	add.s32 	%r641, %r662, %r636;
	// begin inline asm
	shfl.sync.up.b32 %r640, %r641, %r642, %r643, %r644;
	// end inline asm
	setp.ne.s32 	%p134, %r434, 31;
	@%p134 bra 	$L__BB2_4;
	shl.b32 	%r663, %r6, 2;
	add.s32 	%r665, %r456, %r663;
	st.shared.u32 	[%r665+16], %r641;
$L__BB2_4:
	bar.sync 	0;
	ld.shared.v4.u32 	{%r666, %r667, %r668, %r669}, [_ZZN3cub18CUB_300001_SM_10006detail4scan16DeviceScanKernelINS2_10policy_hubIiiij9CustomSumE10Policy1000EPiS8_NS0_13ScanTileStateIiLb1EEES5_NS0_8NullTypeEjiLb0ESB_EEvT0_T1_T2_iT3_T4_T5_E12temp_storage+16];
	add.s32 	%r670, %r667, %r666;
	setp.eq.s32 	%p135, %r6, 2;
	selp.b32 	%r671, %r670, %r666, %p135;
	add.s32 	%r672, %r670, %r668;
	setp.eq.s32 	%p136, %r6, 3;
	selp.b32 	%r673, %r672, %r671, %p136;
	add.s32 	%r26, %r672, %r669;
	setp.lt.u32 	%p137, %r4, 32;
	setp.eq.s32 	%p138, %r434, 0;
	selp.b32 	%r674, 0, %r640, %p138;
	add.s32 	%r675, %r673, %r674;
	selp.b32 	%r717, %r640, %r675, %p137;
	setp.ne.s32 	%p139, %r4, 0;
	@%p139 bra 	$L__BB2_34;
	add.s64 	%rd51, %rd3, 256;
	mov.b32 	%r676, 101;
	// begin inline asm
	st.relaxed.gpu.v2.u32 [%rd51], {%r676, %r26};
	// end inline asm
	mov.b32 	%r717, 0;
	bra.uni 	$L__BB2_34;
$L__BB2_6:
	add.s32 	%r487, %r10, %r9;
	add.s32 	%r488, %r11, %r487;
	add.s32 	%r489, %r12, %r488;
	add.s32 	%r490, %r13, %r489;
	add.s32 	%r491, %r14, %r490;
	add.s32 	%r492, %r15, %r491;
	add.s32 	%r493, %r16, %r492;
	add.s32 	%r494, %r17, %r493;
	add.s32 	%r495, %r18, %r494;
	add.s32 	%r496, %r19, %r495;
	add.s32 	%r497, %r20, %r496;
	add.s32 	%r498, %r21, %r497;
	add.s32 	%r499, %r22, %r498;
	add.s32 	%r458, %r23, %r499;
	mov.b32 	%r484, 1;
	mov.b32 	%r485, 0;
	mov.b32 	%r486, -1;
	// begin inline asm
	shfl.sync.up.b32 %r457, %r458, %r484, %r485, %r486;
	// end inline asm
	setp.gt.s32 	%p88, %r434, 0;
	selp.b32 	%r500, %r457, 0, %p88;
	add.s32 	%r463, %r500, %r458;
	mov.b32 	%r464, 2;
	// begin inline asm
	shfl.sync.up.b32 %r462, %r463, %r464, %r485, %r486;
	// end inline asm
	setp.lt.s32 	%p89, %r434, 2;
	selp.b32 	%r501, 0, %r462, %p89;
	add.s32 	%r468, %r501, %r463;
	mov.b32 	%r469, 4;
	// begin inline asm
	shfl.sync.up.b32 %r467, %r468, %r469, %r485, %r486;
	// end inline asm
	setp.lt.s32 	%p90, %r434, 4;
	selp.b32 	%r502, 0, %r467, %p90;
	add.s32 	%r473, %r502, %r468;
	mov.b32 	%r474, 8;
	// begin inline asm
	shfl.sync.up.b32 %r472, %r473, %r474, %r485, %r486;
	// end inline asm
	setp.lt.s32 	%p91, %r434, 8;
	selp.b32 	%r503, 0, %r472, %p91;
	add.s32 	%r478, %r503, %r473;
	mov.b32 	%r479, 16;
	// begin inline asm
	shfl.sync.up.b32 %r477, %r478, %r479, %r485, %r486;
	// end inline asm
	setp.lt.s32 	%p92, %r434, 16;
	selp.b32 	%r504, 0, %r477, %p92;
	add.s32 	%r483, %r504, %r478;
	// begin inline asm
	shfl.sync.up.b32 %r482, %r483, %r484, %r485, %r486;
	// end inline asm
	setp.ne.s32 	%p93, %r434, 31;
	@%p93 bra 	$L__BB2_8;
	shl.b32 	%r505, %r6, 2;
	add.s32 	%r507, %r456, %r505;
	st.shared.u32 	[%r507+16], %r483;
$L__BB2_8:
	bar.sync 	0;
	ld.shared.v4.u32 	{%r508, %r509, %r510, %r511}, [_ZZN3cub18CUB_300001_SM_10006detail4scan16DeviceScanKernelINS2_10policy_hubIiiij9CustomSumE10Policy1000EPiS8_NS0_13ScanTileStateIiLb1EEES5_NS0_8NullTypeEjiLb0ESB_EEvT0_T1_T2_iT3_T4_T5_E12temp_storage+16];
	add.s32 	%r512, %r509, %r508;
	setp.eq.s32 	%p94, %r6, 2;
	selp.b32 	%r513, %r512, %r508, %p94;
	add.s32 	%r514, %r512, %r510;
	setp.eq.s32 	%p95, %r6, 3;
	selp.b32 	%r515, %r514, %r513, %p95;
	add.s32 	%r30, %r514, %r511;
	setp.gt.u32 	%p96, %r4, 31;
	setp.lt.u32 	%p97, %r4, 32;
	setp.eq.s32 	%p98, %r434, 0;
	selp.b32 	%r516, 0, %r482, %p98;
	add.s32 	%r716, %r515, %r516;
	selp.b32 	%r32, %r482, %r716, %p97;
	@%p96 bra 	$L__BB2_33;
	setp.ne.s32 	%p99, %r4, 0;
	mul.wide.s32 	%rd40, %r1, 8;
	add.s64 	%rd5, %rd3, %rd40;
	@%p99 bra 	$L__BB2_11;
	st.shared.u32 	[_ZZN3cub18CUB_300001_SM_10006detail4scan16DeviceScanKernelINS2_10policy_hubIiiij9CustomSumE10Policy1000EPiS8_NS0_13ScanTileStateIiLb1EEES5_NS0_8NullTypeEjiLb0ESB_EEvT0_T1_T2_iT3_T4_T5_E12temp_storage+12], %r30;
	add.s64 	%rd41, %rd5, 256;
	mov.b32 	%r517, 100;
	// begin inline asm
	st.relaxed.gpu.v2.u32 [%rd41], {%r517, %r30};
	// end inline asm
$L__BB2_11:
	not.b32 	%r519, %r4;
	add.s32 	%r713, %r1, %r519;
	mov.u32 	%r34, %nctaid.x;
	setp.gt.u32 	%p100, %r34, 499;
	@%p100 bra 	$L__BB2_13;
	membar.cta;
	bra.uni 	$L__BB2_14;
$L__BB2_13:
	mov.b32 	%r520, 450;
	// begin inline asm
	nanosleep.u32 %r520;
	// end inline asm
$L__BB2_14:
	mul.wide.s32 	%rd43, %r713, 8;
	add.s64 	%rd44, %rd3, %rd43;
	add.s64 	%rd42, %rd44, 256;
	// begin inline asm
	ld.relaxed.gpu.v2.u32 {%r714, %r710}, [%rd42];
	// end inline asm
$L__BB2_15:
	setp.eq.s32 	%p101, %r714, 99;
	mov.b32 	%r523, -1;
	vote.sync.any.pred 	%p102, %p101, %r523;
	not.pred 	%p103, %p102;
	@%p103 bra 	$L__BB2_20;
	setp.gt.u32 	%p128, %r34, 499;
	@%p128 bra 	$L__BB2_18;
	membar.cta;
	bra.uni 	$L__BB2_19;
$L__BB2_18:
	mov.b32 	%r612, 350;
	// begin inline asm
	nanosleep.u32 %r612;
	// end inline asm
$L__BB2_19:
	// begin inline asm
	ld.relaxed.gpu.v2.u32 {%r714, %r710}, [%rd42];
	// end inline asm
	bra.uni 	$L__BB2_15;
$L__BB2_20:
	setp.eq.s32 	%p104, %r714, 101;
	mov.b32 	%r550, -1;
	vote.sync.ballot.b32 	%r551, %p104, %r550;
	// begin inline asm
	mov.u32 %r525, %lanemask_ge;
	// end inline asm
	and.b32  	%r552, %r551, %r525;
	or.b32  	%r553, %r552, -2147483648;
	add.s32 	%r554, %r553, -1;
	not.b32 	%r555, %r553;
	and.b32  	%r556, %r555, %r554;
	popc.b32 	%r529, %r556;
	mov.b32 	%r528, 1;
	// begin inline asm
	shfl.sync.down.b32 %r526, %r710, %r528, %r529, %r550;
	// end inline asm
	setp.lt.s32 	%p106, %r434, %r529;
	selp.b32 	%r557, %r526, 0, %p106;
	add.s32 	%r532, %r557, %r710;
	mov.b32 	%r533, 2;
	// begin inline asm
	shfl.sync.down.b32 %r531, %r532, %r533, %r529, %r550;
	// end inline asm
	add.s32 	%r44, %r434, 2;
	setp.gt.s32 	%p107, %r44, %r529;
	selp.b32 	%r558, 0, %r531, %p107;
	add.s32 	%r537, %r532, %r558;
	mov.b32 	%r538, 4;
	// begin inline asm
	shfl.sync.down.b32 %r536, %r537, %r538, %r529, %r550;
	// end inline asm
	add.s32 	%r45, %r434, 4;
	setp.gt.s32 	%p108, %r45, %r529;
	selp.b32 	%r559, 0, %r536, %p108;
	add.s32 	%r542, %r537, %r559;
	mov.b32 	%r543, 8;
	// begin inline asm
	shfl.sync.down.b32 %r541, %r542, %r543, %r529, %r550;
	// end inline asm
	add.s32 	%r46, %r434, 8;
	setp.gt.s32 	%p109, %r46, %r529;
	selp.b32 	%r560, 0, %r541, %p109;
	add.s32 	%r547, %r542, %r560;
	mov.b32 	%r548, 16;
	// begin inline asm
	shfl.sync.down.b32 %r546, %r547, %r548, %r529, %r550;
	// end inline asm
	add.s32 	%r47, %r434, 16;
	setp.gt.s32 	%p110, %r47, %r529;
	selp.b32 	%r561, 0, %r546, %p110;
	add.s32 	%r712, %r547, %r561;
	add.s64 	%rd7, %rd3, 256;
$L__BB2_21:
	setp.ne.s32 	%p111, %r714, 101;
	mov.b32 	%r562, -1;
	vote.sync.all.pred 	%p112, %p111, %r562;
	not.pred 	%p113, %p112;
	@%p113 bra 	$L__BB2_29;
	mul.wide.s32 	%rd47, %r713, 8;
	add.s64 	%rd48, %rd7, %rd47;
	add.s64 	%rd46, %rd48, -256;
	// begin inline asm
	ld.relaxed.gpu.v2.u32 {%r714, %r715}, [%rd46];
	// end inline asm
$L__BB2_23:
	setp.eq.s32 	%p117, %r714, 99;
	mov.b32 	%r570, -1;
	vote.sync.any.pred 	%p118, %p117, %r570;
	not.pred 	%p119, %p118;
	@%p119 bra 	$L__BB2_28;
	setp.gt.u32 	%p127, %r34, 499;
	@%p127 bra 	$L__BB2_26;
	membar.cta;
	bra.uni 	$L__BB2_27;
$L__BB2_26:
	mov.b32 	%r609, 350;
	// begin inline asm
	nanosleep.u32 %r609;
	// end inline asm
$L__BB2_27:
	// begin inline asm
	ld.relaxed.gpu.v2.u32 {%r714, %r715}, [%rd46];
	// end inline asm
	bra.uni 	$L__BB2_23;
$L__BB2_28:
	setp.eq.s32 	%p120, %r714, 101;
	mov.b32 	%r596, -1;
	vote.sync.ballot.b32 	%r597, %p120, %r596;
	and.b32  	%r598, %r597, %r525;
	or.b32  	%r599, %r598, -2147483648;
	add.s32 	%r600, %r599, -1;
	not.b32 	%r601, %r599;
	and.b32  	%r602, %r601, %r600;
	popc.b32 	%r575, %r602;
	mov.b32 	%r574, 1;
	// begin inline asm
	shfl.sync.down.b32 %r572, %r715, %r574, %r575, %r596;
	// end inline asm
	setp.lt.s32 	%p122, %r434, %r575;
	selp.b32 	%r603, %r572, 0, %p122;
	add.s32 	%r578, %r603, %r715;
	mov.b32 	%r579, 2;
	// begin inline asm
	shfl.sync.down.b32 %r577, %r578, %r579, %r575, %r596;
	// end inline asm
	setp.gt.s32 	%p123, %r44, %r575;
	selp.b32 	%r604, 0, %r577, %p123;
	add.s32 	%r583, %r578, %r604;
	mov.b32 	%r584, 4;
	// begin inline asm
	shfl.sync.down.b32 %r582, %r583, %r584, %r575, %r596;
	// end inline asm
	setp.gt.s32 	%p124, %r45, %r575;
	selp.b32 	%r605, 0, %r582, %p124;
	add.s32 	%r588, %r583, %r605;
	mov.b32 	%r589, 8;
	// begin inline asm
	shfl.sync.down.b32 %r587, %r588, %r589, %r575, %r596;
	// end inline asm
	setp.gt.s32 	%p125, %r46, %r575;
	selp.b32 	%r606, 0, %r587, %p125;
	add.s32 	%r593, %r588, %r606;
	mov.b32 	%r594, 16;
	// begin inline asm
	shfl.sync.down.b32 %r592, %r593, %r594, %r575, %r596;
	// end inline asm
	setp.gt.s32 	%p126, %r47, %r575;
	selp.b32 	%r607, 0, %r592, %p126;
	add.s32 	%r608, %r607, %r712;
	add.s32 	%r712, %r608, %r593;
	add.s32 	%r713, %r713, -32;
	bra.uni 	$L__BB2_21;
$L__BB2_29:
	setp.ne.s32 	%p114, %r4, 0;
	@%p114 bra 	$L__BB2_31;
	add.s32 	%r565, %r712, %r30;
	add.s64 	%rd45, %rd5, 256;
	mov.b32 	%r564, 101;
	// begin inline asm
	st.relaxed.gpu.v2.u32 [%rd45], {%r564, %r565};
	// end inline asm
	st.shared.u32 	[_ZZN3cub18CUB_300001_SM_10006detail4scan16DeviceScanKernelINS2_10policy_hubIiiij9CustomSumE10Policy1000EPiS8_NS0_13ScanTileStateIiLb1EEES5_NS0_8NullTypeEjiLb0ESB_EEvT0_T1_T2_iT3_T4_T5_E12temp_storage+4], %r712;
	st.shared.u32 	[_ZZN3cub18CUB_300001_SM_10006detail4scan16DeviceScanKernelINS2_10policy_hubIiiij9CustomSumE10Policy1000EPiS8_NS0_13ScanTileStateIiLb1EEES5_NS0_8NullTypeEjiLb0ESB_EEvT0_T1_T2_iT3_T4_T5_E12temp_storage+8], %r565;
$L__BB2_31:
	setp.ne.s32 	%p115, %r434, 0;
	mov.u32 	%r716, %r32;
	@%p115 bra 	$L__BB2_33;
	st.shared.u32 	[_ZZN3cub18CUB_300001_SM_10006detail4scan16DeviceScanKernelINS2_10policy_hubIiiij9CustomSumE10Policy1000EPiS8_NS0_13ScanTileStateIiLb1EEES5_NS0_8NullTypeEjiLb0ESB_EEvT0_T1_T2_iT3_T4_T5_E12temp_storage+36], %r712;
	mov.u32 	%r716, %r712;
$L__BB2_33:
	bar.sync 	0;
	setp.eq.s32 	%p116, %r4, 0;
	ld.shared.u32 	%r566, [_ZZN3cub18CUB_300001_SM_10006detail4scan16DeviceScanKernelINS2_10policy_hubIiiij9CustomSumE10Policy1000EPiS8_NS0_13ScanTileStateIiLb1EEES5_NS0_8NullTypeEjiLb0ESB_EEvT0_T1_T2_iT3_T4_T5_E12temp_storage+36];
	selp.b32 	%r567, 0, %r566, %p116;
	add.s32 	%r717, %r567, %r716;
$L__BB2_34:
	add.s32 	%r679, %r717, %r9;
	add.s32 	%r680, %r10, %r679;
	add.s32 	%r681, %r11, %r680;
	add.s32 	%r682, %r12, %r681;
	add.s32 	%r683, %r13, %r682;
	add.s32 	%r684, %r14, %r683;
	add.s32 	%r685, %r15, %r684;
	add.s32 	%r686, %r16, %r685;
	add.s32 	%r687, %r17, %r686;
	add.s32 	%r688, %r18, %r687;
	add.s32 	%r689, %r19, %r688;
	add.s32 	%r690, %r20, %r689;
	add.s32 	%r691, %r21, %r690;
	add.s32 	%r692, %r22, %r691;
	add.s32 	%r693, %r23, %r692;
	bar.sync 	0;
	st.shared.u32 	[%r8], %r679;
	st.shared.u32 	[%r8+4], %r680;
	st.shared.u32 	[%r8+8], %r681;
	st.shared.u32 	[%r8+12], %r682;
	st.shared.u32 	[%r8+16], %r683;
	st.shared.u32 	[%r8+20], %r684;
	st.shared.u32 	[%r8+24], %r685;
	st.shared.u32 	[%r8+28], %r686;
	st.shared.u32 	[%r8+32], %r687;
	st.shared.u32 	[%r8+36], %r688;
	st.shared.u32 	[%r8+40], %r689;
	st.shared.u32 	[%r8+44], %r690;
	st.shared.u32 	[%r8+48], %r691;
	st.shared.u32 	[%r8+52], %r692;
	st.shared.u32 	[%r8+56], %r693;
	bar.warp.sync 	-1;
	ld.shared.u32 	%r694, [%r7];
	ld.shared.u32 	%r695, [%r7+128];
	ld.shared.u32 	%r696, [%r7+256];
	ld.shared.u32 	%r697, [%r7+384];
	ld.shared.u32 	%r698, [%r7+512];
	ld.shared.u32 	%r699, [%r7+640];
	ld.shared.u32 	%r700, [%r7+768];
	ld.shared.u32 	%r701, [%r7+896];
	ld.shared.u32 	%r702, [%r7+1024];
	ld.shared.u32 	%r703, [%r7+1152];
	ld.shared.u32 	%r704, [%r7+1280];
	ld.shared.u32 	%r705, [%r7+1408];
	ld.shared.u32 	%r706, [%r7+1536];
	ld.shared.u32 	%r707, [%r7+1664];
	ld.shared.u32 	%r708, [%r7+1792];
	add.s64 	%rd53, %rd1, %rd38;
	st.global.u32 	[%rd53], %r694;
	st.global.u32 	[%rd53+128], %r695;
	st.global.u32 	[%rd53+256], %r696;
	st.global.u32 	[%rd53+384], %r697;
	st.global.u32 	[%rd53+512], %r698;
	st.global.u32 	[%rd53+640], %r699;
	st.global.u32 	[%rd53+768], %r700;
	st.global.u32 	[%rd53+896], %r701;
	st.global.u32 	[%rd53+1024], %r702;
	st.global.u32 	[%rd53+1152], %r703;
	st.global.u32 	[%rd53+1280], %r704;
	st.global.u32 	[%rd53+1408], %r705;
	st.global.u32 	[%rd53+1536], %r706;
	st.global.u32 	[%rd53+1664], %r707;
	st.global.u32 	[%rd53+1792], %r708;
	bra.uni 	$L__BB2_130;
$L__BB2_35:
	setp.eq.s32 	%p2, %r3, 0;
	@%p2 bra 	$L__BB2_130;
	cvt.u64.u32 	%rd9, %r2;
	mul.wide.u32 	%rd18, %r2, 4;
	add.s64 	%rd19, %rd2, %rd18;
	mov.u32 	%r65, %tid.x;
	ld.global.u32 	%r732, [%rd19];
	and.b32  	%r189, %r65, 31;
	and.b32  	%r190, %r65, 992;
	mul.lo.s32 	%r191, %r190, 15;
	or.b32  	%r67, %r191, %r189;
	setp.ge.u32 	%p3, %r67, %r3;
	shl.b32 	%r192, %r67, 2;
	cvt.u64.u32 	%rd20, %r192;
	add.s64 	%rd10, %rd19, %rd20;
	mov.u32 	%r718, %r732;
	@%p3 bra 	$L__BB2_38;
	ld.global.u32 	%r718, [%rd10];
$L__BB2_38:
	add.s32 	%r70, %r67, 32;
	setp.ge.u32 	%p4, %r70, %r3;
	mov.u32 	%r719, %r732;
	@%p4 bra 	$L__BB2_40;
	ld.global.u32 	%r719, [%rd10+128];
$L__BB2_40:
	add.s32 	%r73, %r67, 64;
	setp.ge.u32 	%p5, %r73, %r3;
	mov.u32 	%r720, %r732;
	@%p5 bra 	$L__BB2_42;
	ld.global.u32 	%r720, [%rd10+256];
$L__BB2_42:
	add.s32 	%r76, %r67, 96;
	setp.ge.u32 	%p6, %r76, %r3;
	mov.u32 	%r721, %r732;
	@%p6 bra 	$L__BB2_44;
	ld.global.u32 	%r721, [%rd10+384];
$L__BB2_44:
	add.s32 	%r79, %r67, 128;
	setp.ge.u32 	%p7, %r79, %r3;
	mov.u32 	%r722, %r732;
	@%p7 bra 	$L__BB2_46;
	ld.global.u32 	%r722, [%rd10+512];
$L__BB2_46:
	add.s32 	%r82, %r67, 160;
	setp.ge.u32 	%p8, %r82, %r3;
	mov.u32 	%r723, %r732;
	@%p8 bra 	$L__BB2_48;
	ld.global.u32 	%r723, [%rd10+640];
$L__BB2_48:
	add.s32 	%r85, %r67, 192;
	setp.ge.u32 	%p9, %r85, %r3;
	mov.u32 	%r724, %r732;
	@%p9 bra 	$L__BB2_50;
	ld.global.u32 	%r724, [%rd10+768];
$L__BB2_50:
	add.s32 	%r88, %r67, 224;
	setp.ge.u32 	%p10, %r88, %r3;
	mov.u32 	%r725, %r732;
	@%p10 bra 	$L__BB2_52;
	ld.global.u32 	%r725, [%rd10+896];
$L__BB2_52:
	add.s32 	%r91, %r67, 256;
	setp.ge.u32 	%p11, %r91, %r3;
	mov.u32 	%r726, %r732;
	@%p11 bra 	$L__BB2_54;
	ld.global.u32 	%r726, [%rd10+1024];
$L__BB2_54:
	add.s32 	%r94, %r67, 288;
	setp.ge.u32 	%p12, %r94, %r3;
	mov.u32 	%r727, %r732;
	@%p12 bra 	$L__BB2_56;
	ld.global.u32 	%r727, [%rd10+1152];
$L__BB2_56:
	add.s32 	%r97, %r67, 320;
	setp.ge.u32 	%p13, %r97, %r3;
	mov.u32 	%r728, %r732;
	@%p13 bra 	$L__BB2_58;
	ld.global.u32 	%r728, [%rd10+1280];
$L__BB2_58:
	add.s32 	%r100, %r67, 352;
	setp.ge.u32 	%p14, %r100, %r3;
	mov.u32 	%r729, %r732;
	@%p14 bra 	$L__BB2_60;
	ld.global.u32 	%r729, [%rd10+1408];
$L__BB2_60:
	add.s32 	%r103, %r67, 384;
	setp.ge.u32 	%p15, %r103, %r3;
	mov.u32 	%r730, %r732;
	@%p15 bra 	$L__BB2_62;
	ld.global.u32 	%r730, [%rd10+1536];
$L__BB2_62:
	add.s32 	%r106, %r67, 416;
	setp.ge.u32 	%p16, %r106, %r3;
	mov.u32 	%r731, %r732;
	@%p16 bra 	$L__BB2_64;
	ld.global.u32 	%r731, [%rd10+1664];
$L__BB2_64:
	add.s32 	%r109, %r67, 448;
	setp.ge.u32 	%p17, %r109, %r3;
	@%p17 bra 	$L__BB2_66;
	ld.global.u32 	%r732, [%rd10+1792];
$L__BB2_66:
	// begin inline asm
	mov.u32 %r193, %laneid;
	// end inline asm
	shr.u32 	%r113, %r65, 5;
	mad.lo.s32 	%r194, %r113, 480, %r193;
	shl.b32 	%r195, %r194, 2;
	mov.u32 	%r196, _ZZN3cub18CUB_300001_SM_10006detail4scan16DeviceScanKernelINS2_10policy_hubIiiij9CustomSumE10Policy1000EPiS8_NS0_13ScanTileStateIiLb1EEES5_NS0_8NullTypeEjiLb0ESB_EEvT0_T1_T2_iT3_T4_T5_E12temp_storage;
	add.s32 	%r114, %r196, %r195;
	st.shared.u32 	[%r114], %r718;
	st.shared.u32 	[%r114+128], %r719;
	st.shared.u32 	[%r114+256], %r720;
	st.shared.u32 	[%r114+384], %r721;
	st.shared.u32 	[%r114+512], %r722;
	st.shared.u32 	[%r114+640], %r723;
	st.shared.u32 	[%r114+768], %r724;
	st.shared.u32 	[%r114+896], %r725;
	st.shared.u32 	[%r114+1024], %r726;
	st.shared.u32 	[%r114+1152], %r727;
	st.shared.u32 	[%r114+1280], %r728;
	st.shared.u32 	[%r114+1408], %r729;
	st.shared.u32 	[%r114+1536], %r730;
	st.shared.u32 	[%r114+1664], %r731;
	st.shared.u32 	[%r114+1792], %r732;
	bar.warp.sync 	-1;
	mad.lo.s32 	%r115, %r193, 56, %r114;
	ld.shared.u32 	%r116, [%r115];
	ld.shared.u32 	%r117, [%r115+4];
	ld.shared.u32 	%r118, [%r115+8];
	ld.shared.u32 	%r119, [%r115+12];
	ld.shared.u32 	%r120, [%r115+16];
	ld.shared.u32 	%r121, [%r115+20];
	ld.shared.u32 	%r122, [%r115+24];
	ld.shared.u32 	%r123, [%r115+28];
	ld.shared.u32 	%r124, [%r115+32];
	ld.shared.u32 	%r125, [%r115+36];
	ld.shared.u32 	%r126, [%r115+40];
	ld.shared.u32 	%r127, [%r115+44];
	ld.shared.u32 	%r128, [%r115+48];
	ld.shared.u32 	%r129, [%r115+52];
	ld.shared.u32 	%r130, [%r115+56];
	bar.sync 	0;
	setp.ne.s32 	%p18, %r1, 0;
	@%p18 bra 	$L__BB2_70;
	add.s32 	%r387, %r117, %r116;
	add.s32 	%r388, %r118, %r387;
	add.s32 	%r389, %r119, %r388;
	add.s32 	%r390, %r120, %r389;
	add.s32 	%r391, %r121, %r390;
	add.s32 	%r392, %r122, %r391;
	add.s32 	%r393, %r123, %r392;
	add.s32 	%r394, %r124, %r393;
	add.s32 	%r395, %r125, %r394;
	add.s32 	%r396, %r126, %r395;
	add.s32 	%r397, %r127, %r396;
	add.s32 	%r398, %r128, %r397;
	add.s32 	%r399, %r129, %r398;
	add.s32 	%r358, %r130, %r399;
	mov.b32 	%r384, 1;
	mov.b32 	%r385, 0;
	mov.b32 	%r386, -1;
	// begin inline asm
	shfl.sync.up.b32 %r357, %r358, %r384, %r385, %r386;
	// end inline asm
	setp.gt.s32 	%p60, %r193, 0;
	selp.b32 	%r400, %r357, 0, %p60;
	add.s32 	%r363, %r400, %r358;
	mov.b32 	%r364, 2;
	// begin inline asm
	shfl.sync.up.b32 %r362, %r363, %r364, %r385, %r386;
	// end inline asm
	setp.lt.s32 	%p61, %r193, 2;
	selp.b32 	%r401, 0, %r362, %p61;
	add.s32 	%r368, %r401, %r363;
	mov.b32 	%r369, 4;
	// begin inline asm
	shfl.sync.up.b32 %r367, %r368, %r369, %r385, %r386;
	// end inline asm
	setp.lt.s32 	%p62, %r193, 4;
	selp.b32 	%r402, 0, %r367, %p62;
	add.s32 	%r373, %r402, %r368;
	mov.b32 	%r374, 8;
	// begin inline asm
	shfl.sync.up.b32 %r372, %r373, %r374, %r385, %r386;
	// end inline asm
	setp.lt.s32 	%p63, %r193, 8;
	selp.b32 	%r403, 0, %r372, %p63;
	add.s32 	%r378, %r403, %r373;
	mov.b32 	%r379, 16;
	// begin inline asm
	shfl.sync.up.b32 %r377, %r378, %r379, %r385, %r386;
	// end inline asm
	setp.lt.s32 	%p64, %r193, 16;
	selp.b32 	%r404, 0, %r377, %p64;
	add.s32 	%r383, %r404, %r378;
	// begin inline asm
	shfl.sync.up.b32 %r382, %r383, %r384, %r385, %r386;
	// end inline asm
	setp.ne.s32 	%p65, %r193, 31;
	@%p65 bra 	$L__BB2_69;
	shl.b32 	%r405, %r113, 2;
	add.s32 	%r407, %r196, %r405;
	st.shared.u32 	[%r407+16], %r383;
$L__BB2_69:
	bar.sync 	0;
	.pragma "used_bytes_mask 4095";
	ld.shared.v4.u32 	{%r408, %r409, %r410, %r411}, [_ZZN3cub18CUB_300001_SM_10006detail4scan16DeviceScanKernelINS2_10policy_hubIiiij9CustomSumE10Policy1000EPiS8_NS0_13ScanTileStateIiLb1EEES5_NS0_8NullTypeEjiLb0ESB_EEvT0_T1_T2_iT3_T4_T5_E12temp_storage+16];
	add.s32 	%r412, %r409, %r408;
	setp.eq.s32 	%p66, %r113, 2;
	selp.b32 	%r413, %r412, %r408, %p66;
	add.s32 	%r414, %r412, %r410;
	setp.eq.s32 	%p67, %r113, 3;
	selp.b32 	%r415, %r414, %r413, %p67;
	setp.lt.u32 	%p68, %r65, 32;
	setp.eq.s32 	%p69, %r193, 0;
	selp.b32 	%r416, 0, %r382, %p69;
	add.s32 	%r417, %r415, %r416;
	selp.b32 	%r418, %r382, %r417, %p68;
	setp.eq.s32 	%p70, %r65, 0;
	selp.b32 	%r741, 0, %r418, %p70;
	bra.uni 	$L__BB2_98;
$L__BB2_70:
	add.s32 	%r227, %r117, %r116;
	add.s32 	%r228, %r118, %r227;
	add.s32 	%r229, %r119, %r228;
	add.s32 	%r230, %r120, %r229;
	add.s32 	%r231, %r121, %r230;
	add.s32 	%r232, %r122, %r231;
	add.s32 	%r233, %r123, %r232;
	add.s32 	%r234, %r124, %r233;
	add.s32 	%r235, %r125, %r234;
	add.s32 	%r236, %r126, %r235;
	add.s32 	%r237, %r127, %r236;
	add.s32 	%r238, %r128, %r237;
	add.s32 	%r239, %r129, %r238;
	add.s32 	%r198, %r130, %r239;
	mov.b32 	%r224, 1;
	mov.b32 	%r225, 0;
	mov.b32 	%r226, -1;
	// begin inline asm
	shfl.sync.up.b32 %r197, %r198, %r224, %r225, %r226;
	// end inline asm
	setp.gt.s32 	%p19, %r193, 0;
	selp.b32 	%r240, %r197, 0, %p19;
	add.s32 	%r203, %r240, %r198;
	mov.b32 	%r204, 2;
	// begin inline asm
	shfl.sync.up.b32 %r202, %r203, %r204, %r225, %r226;
	// end inline asm
	setp.lt.s32 	%p20, %r193, 2;
	selp.b32 	%r241, 0, %r202, %p20;
	add.s32 	%r208, %r241, %r203;
	mov.b32 	%r209, 4;
	// begin inline asm
	shfl.sync.up.b32 %r207, %r208, %r209, %r225, %r226;
	// end inline asm
	setp.lt.s32 	%p21, %r193, 4;
	selp.b32 	%r242, 0, %r207, %p21;
	add.s32 	%r213, %r242, %r208;
	mov.b32 	%r214, 8;
	// begin inline asm
	shfl.sync.up.b32 %r212, %r213, %r214, %r225, %r226;
	// end inline asm
	setp.lt.s32 	%p22, %r193, 8;
	selp.b32 	%r243, 0, %r212, %p22;
	add.s32 	%r218, %r243, %r213;
	mov.b32 	%r219, 16;
	// begin inline asm
	shfl.sync.up.b32 %r217, %r218, %r219, %r225, %r226;
	// end inline asm
	setp.lt.s32 	%p23, %r193, 16;
	selp.b32 	%r244, 0, %r217, %p23;
	add.s32 	%r223, %r244, %r218;
	// begin inline asm
	shfl.sync.up.b32 %r222, %r223, %r224, %r225, %r226;
	// end inline asm
	setp.ne.s32 	%p24, %r193, 31;
	@%p24 bra 	$L__BB2_72;
	shl.b32 	%r245, %r113, 2;
	add.s32 	%r247, %r196, %r245;
	st.shared.u32 	[%r247+16], %r223;
$L__BB2_72:
	bar.sync 	0;
	ld.shared.v4.u32 	{%r248, %r249, %r250, %r251}, [_ZZN3cub18CUB_300001_SM_10006detail4scan16DeviceScanKernelINS2_10policy_hubIiiij9CustomSumE10Policy1000EPiS8_NS0_13ScanTileStateIiLb1EEES5_NS0_8NullTypeEjiLb0ESB_EEvT0_T1_T2_iT3_T4_T5_E12temp_storage+16];
	add.s32 	%r252, %r249, %r248;
	setp.eq.s32 	%p25, %r113, 2;
	selp.b32 	%r253, %r252, %r248, %p25;
	add.s32 	%r254, %r252, %r250;
	setp.eq.s32 	%p26, %r113, 3;
	selp.b32 	%r255, %r254, %r253, %p26;
	add.s32 	%r136, %r254, %r251;
	setp.gt.u32 	%p27, %r65, 31;
	setp.lt.u32 	%p28, %r65, 32;
	setp.eq.s32 	%p29, %r193, 0;
	selp.b32 	%r256, 0, %r222, %p29;
	add.s32 	%r740, %r255, %r256;
	selp.b32 	%r138, %r222, %r740, %p28;
	@%p27 bra 	$L__BB2_97;
	setp.ne.s32 	%p30, %r65, 0;
	mul.wide.s32 	%rd21, %r1, 8;
	add.s64 	%rd11, %rd3, %rd21;
	@%p30 bra 	$L__BB2_75;
	st.shared.u32 	[_ZZN3cub18CUB_300001_SM_10006detail4scan16DeviceScanKernelINS2_10policy_hubIiiij9CustomSumE10Policy1000EPiS8_NS0_13ScanTileStateIiLb1EEES5_NS0_8NullTypeEjiLb0ESB_EEvT0_T1_T2_iT3_T4_T5_E12temp_storage+12], %r136;
	add.s64 	%rd22, %rd11, 256;
	mov.b32 	%r257, 100;
	// begin inline asm
	st.relaxed.gpu.v2.u32 [%rd22], {%r257, %r136};
	// end inline asm
$L__BB2_75:
	not.b32 	%r259, %r65;
	add.s32 	%r737, %r1, %r259;
	mov.u32 	%r140, %nctaid.x;
	setp.gt.u32 	%p31, %r140, 499;
	@%p31 bra 	$L__BB2_77;
	membar.cta;
	bra.uni 	$L__BB2_78;
$L__BB2_77:
	mov.b32 	%r260, 450;
	// begin inline asm
	nanosleep.u32 %r260;
	// end inline asm
$L__BB2_78:
	mul.wide.s32 	%rd24, %r737, 8;
	add.s64 	%rd25, %rd3, %rd24;
	add.s64 	%rd23, %rd25, 256;
	// begin inline asm
	ld.relaxed.gpu.v2.u32 {%r738, %r734}, [%rd23];
	// end inline asm
$L__BB2_79:
	setp.eq.s32 	%p32, %r738, 99;
	mov.b32 	%r263, -1;
	vote.sync.any.pred 	%p33, %p32, %r263;
	not.pred 	%p34, %p33;
	@%p34 bra 	$L__BB2_84;
	@%p31 bra 	$L__BB2_82;
	membar.cta;
	bra.uni 	$L__BB2_83;
$L__BB2_82:
	mov.b32 	%r354, 350;
	// begin inline asm
	nanosleep.u32 %r354;
	// end inline asm
$L__BB2_83:
	// begin inline asm
	ld.relaxed.gpu.v2.u32 {%r738, %r734}, [%rd23];
	// end inline asm
	bra.uni 	$L__BB2_79;
$L__BB2_84:
	setp.eq.s32 	%p35, %r738, 101;
	mov.b32 	%r290, -1;
	vote.sync.ballot.b32 	%r291, %p35, %r290;
	// begin inline asm
	mov.u32 %r265, %lanemask_ge;
	// end inline asm
	and.b32  	%r292, %r291, %r265;
	or.b32  	%r293, %r292, -2147483648;
	add.s32 	%r294, %r293, -1;
	not.b32 	%r295, %r293;
	and.b32  	%r296, %r295, %r294;
	popc.b32 	%r269, %r296;
	mov.b32 	%r268, 1;
	// begin inline asm
	shfl.sync.down.b32 %r266, %r734, %r268, %r269, %r290;
	// end inline asm
	setp.lt.s32 	%p37, %r193, %r269;
	selp.b32 	%r297, %r266, 0, %p37;
	add.s32 	%r272, %r297, %r734;
	mov.b32 	%r273, 2;
	// begin inline asm
	shfl.sync.down.b32 %r271, %r272, %r273, %r269, %r290;
	// end inline asm
	add.s32 	%r150, %r193, 2;
	setp.gt.s32 	%p38, %r150, %r269;
	selp.b32 	%r298, 0, %r271, %p38;
	add.s32 	%r277, %r272, %r298;
	mov.b32 	%r278, 4;
	// begin inline asm
	shfl.sync.down.b32 %r276, %r277, %r278, %r269, %r290;
	// end inline asm
	add.s32 	%r151, %r193, 4;
	setp.gt.s32 	%p39, %r151, %r269;
	selp.b32 	%r299, 0, %r276, %p39;
	add.s32 	%r282, %r277, %r299;
	mov.b32 	%r283, 8;
	// begin inline asm
	shfl.sync.down.b32 %r281, %r282, %r283, %r269, %r290;
	// end inline asm
	add.s32 	%r152, %r193, 8;
	setp.gt.s32 	%p40, %r152, %r269;
	selp.b32 	%r300, 0, %r281, %p40;
	add.s32 	%r287, %r282, %r300;
	mov.b32 	%r288, 16;
	// begin inline asm
	shfl.sync.down.b32 %r286, %r287, %r288, %r269, %r290;
	// end inline asm
	add.s32 	%r301, %r193, 16;
	setp.gt.s32 	%p41, %r301, %r269;
	selp.b32 	%r302, 0, %r286, %p41;
	add.s32 	%r735, %r287, %r302;
	add.s64 	%rd13, %rd3, 256;
$L__BB2_85:
	setp.ne.s32 	%p42, %r738, 101;
	mov.b32 	%r303, -1;
	vote.sync.all.pred 	%p43, %p42, %r303;
	not.pred 	%p44, %p43;
	@%p44 bra 	$L__BB2_93;
	mul.wide.s32 	%rd28, %r737, 8;
	add.s64 	%rd29, %rd13, %rd28;
	add.s64 	%rd27, %rd29, -256;
	// begin inline asm
	ld.relaxed.gpu.v2.u32 {%r738, %r739}, [%rd27];
	// end inline asm
$L__BB2_87:
	setp.eq.s32 	%p48, %r738, 99;
	mov.b32 	%r311, -1;
	vote.sync.any.pred 	%p49, %p48, %r311;
	not.pred 	%p50, %p49;
	@%p50 bra 	$L__BB2_92;
	@%p31 bra 	$L__BB2_90;
	membar.cta;
	bra.uni 	$L__BB2_91;
$L__BB2_90:
	mov.b32 	%r351, 350;
	// begin inline asm
	nanosleep.u32 %r351;
	// end inline asm
$L__BB2_91:
	// begin inline asm
	ld.relaxed.gpu.v2.u32 {%r738, %r739}, [%rd27];
	// end inline asm
	bra.uni 	$L__BB2_87;
$L__BB2_92:
	setp.eq.s32 	%p51, %r738, 101;
	mov.b32 	%r337, -1;
	vote.sync.ballot.b32 	%r338, %p51, %r337;
	and.b32  	%r339, %r338, %r265;
	or.b32  	%r340, %r339, -2147483648;
	add.s32 	%r341, %r340, -1;
	not.b32 	%r342, %r340;
	and.b32  	%r343, %r342, %r341;
	popc.b32 	%r316, %r343;
	mov.b32 	%r315, 1;
	// begin inline asm
	shfl.sync.down.b32 %r313, %r739, %r315, %r316, %r337;
	// end inline asm
	setp.lt.s32 	%p53, %r193, %r316;
	selp.b32 	%r344, %r313, 0, %p53;
	add.s32 	%r319, %r344, %r739;
	mov.b32 	%r320, 2;
	// begin inline asm
	shfl.sync.down.b32 %r318, %r319, %r320, %r316, %r337;
	// end inline asm
	setp.gt.s32 	%p54, %r150, %r316;
	selp.b32 	%r345, 0, %r318, %p54;
	add.s32 	%r324, %r319, %r345;
	mov.b32 	%r325, 4;
	// begin inline asm
	shfl.sync.down.b32 %r323, %r324, %r325, %r316, %r337;
	// end inline asm
	setp.gt.s32 	%p55, %r151, %r316;
	selp.b32 	%r346, 0, %r323, %p55;
	add.s32 	%r329, %r324, %r346;
	mov.b32 	%r330, 8;
	// begin inline asm
	shfl.sync.down.b32 %r328, %r329, %r330, %r316, %r337;
	// end inline asm
	setp.gt.s32 	%p56, %r152, %r316;
	selp.b32 	%r347, 0, %r328, %p56;
	add.s32 	%r334, %r329, %r347;
	mov.b32 	%r335, 16;
	// begin inline asm
	shfl.sync.down.b32 %r333, %r334, %r335, %r316, %r337;
	// end inline asm
	add.s32 	%r348, %r193, 16;
	setp.gt.s32 	%p57, %r348, %r316;
	selp.b32 	%r349, 0, %r333, %p57;
	add.s32 	%r350, %r349, %r735;
	add.s32 	%r735, %r350, %r334;
	add.s32 	%r737, %r737, -32;
	bra.uni 	$L__BB2_85;
$L__BB2_93:
	@%p30 bra 	$L__BB2_95;
	add.s32 	%r306, %r735, %r136;
	add.s64 	%rd26, %rd11, 256;
	mov.b32 	%r305, 101;
	// begin inline asm
	st.relaxed.gpu.v2.u32 [%rd26], {%r305, %r306};
	// end inline asm
	st.shared.u32 	[_ZZN3cub18CUB_300001_SM_10006detail4scan16DeviceScanKernelINS2_10policy_hubIiiij9CustomSumE10Policy1000EPiS8_NS0_13ScanTileStateIiLb1EEES5_NS0_8NullTypeEjiLb0ESB_EEvT0_T1_T2_iT3_T4_T5_E12temp_storage+4], %r735;
	st.shared.u32 	[_ZZN3cub18CUB_300001_SM_10006detail4scan16DeviceScanKernelINS2_10policy_hubIiiij9CustomSumE10Policy1000EPiS8_NS0_13ScanTileStateIiLb1EEES5_NS0_8NullTypeEjiLb0ESB_EEvT0_T1_T2_iT3_T4_T5_E12temp_storage+8], %r306;
$L__BB2_95:
	setp.ne.s32 	%p46, %r193, 0;
	mov.u32 	%r740, %r138;
	@%p46 bra 	$L__BB2_97;
	st.shared.u32 	[_ZZN3cub18CUB_300001_SM_10006detail4scan16DeviceScanKernelINS2_10policy_hubIiiij9CustomSumE10Policy1000EPiS8_NS0_13ScanTileStateIiLb1EEES5_NS0_8NullTypeEjiLb0ESB_EEvT0_T1_T2_iT3_T4_T5_E12temp_storage+36], %r735;
	mov.u32 	%r740, %r735;
$L__BB2_97:
	bar.sync 	0;
	setp.eq.s32 	%p47, %r65, 0;
	ld.shared.u32 	%r307, [_ZZN3cub18CUB_300001_SM_10006detail4scan16DeviceScanKernelINS2_10policy_hubIiiij9CustomSumE10Policy1000EPiS8_NS0_13ScanTileStateIiLb1EEES5_NS0_8NullTypeEjiLb0ESB_EEvT0_T1_T2_iT3_T4_T5_E12temp_storage+36];
	selp.b32 	%r308, 0, %r307, %p47;
	add.s32 	%r741, %r308, %r740;
$L__BB2_98:
	add.s32 	%r419, %r741, %r116;
	add.s32 	%r420, %r117, %r419;
	add.s32 	%r421, %r118, %r420;
	add.s32 	%r422, %r119, %r421;
	add.s32 	%r423, %r120, %r422;
	add.s32 	%r424, %r121, %r423;
	add.s32 	%r425, %r122, %r424;
	add.s32 	%r426, %r123, %r425;
	add.s32 	%r427, %r124, %r426;
	add.s32 	%r428, %r125, %r427;
	add.s32 	%r429, %r126, %r428;
	add.s32 	%r430, %r127, %r429;
	add.s32 	%r431, %r128, %r430;
	add.s32 	%r432, %r129, %r431;
	add.s32 	%r433, %r130, %r432;
	bar.sync 	0;
	st.shared.u32 	[%r115], %r419;
	st.shared.u32 	[%r115+4], %r420;
	st.shared.u32 	[%r115+8], %r421;
	st.shared.u32 	[%r115+12], %r422;
	st.shared.u32 	[%r115+16], %r423;
	st.shared.u32 	[%r115+20], %r424;
	st.shared.u32 	[%r115+24], %r425;
	st.shared.u32 	[%r115+28], %r426;
	st.shared.u32 	[%r115+32], %r427;
	st.shared.u32 	[%r115+36], %r428;
	st.shared.u32 	[%r115+40], %r429;
	st.shared.u32 	[%r115+44], %r430;
	st.shared.u32 	[%r115+48], %r431;
	st.shared.u32 	[%r115+52], %r432;
	st.shared.u32 	[%r115+56], %r433;
	bar.warp.sync 	-1;
	ld.shared.u32 	%r170, [%r114];
	ld.shared.u32 	%r171, [%r114+128];
	ld.shared.u32 	%r172, [%r114+256];
	ld.shared.u32 	%r173, [%r114+384];
	ld.shared.u32 	%r174, [%r114+512];
	ld.shared.u32 	%r175, [%r114+640];
	ld.shared.u32 	%r176, [%r114+768];
	ld.shared.u32 	%r177, [%r114+896];
	ld.shared.u32 	%r178, [%r114+1024];
	ld.shared.u32 	%r179, [%r114+1152];
	ld.shared.u32 	%r180, [%r114+1280];
	ld.shared.u32 	%r181, [%r114+1408];
	ld.shared.u32 	%r182, [%r114+1536];
	ld.shared.u32 	%r183, [%r114+1664];
	ld.shared.u32 	%r184, [%r114+1792];
	setp.ne.s32 	%p71, %r65, 0;
	@%p71 bra 	$L__BB2_100;
	st.volatile.shared.u32 	[_ZZN3cub18CUB_300001_SM_10006detail4scan16DeviceScanKernelINS2_10policy_hubIiiij9CustomSumE10Policy1000EPiS8_NS0_13ScanTileStateIiLb1EEES5_NS0_8NullTypeEjiLb0ESB_EEvT0_T1_T2_iT3_T4_T5_E12temp_storage+7680], %r3;
$L__BB2_100:
	ld.param.u64 	%rd54, [_ZN3cub18CUB_300001_SM_10006detail4scan16DeviceScanKernelINS2_10policy_hubIiiij9CustomSumE10Policy1000EPiS8_NS0_13ScanTileStateIiLb1EEES5_NS0_8NullTypeEjiLb0ESB_EEvT0_T1_T2_iT3_T4_T5__param_1];
	bar.sync 	0;
	ld.volatile.shared.u32 	%r185, [_ZZN3cub18CUB_300001_SM_10006detail4scan16DeviceScanKernelINS2_10policy_hubIiiij9CustomSumE10Policy1000EPiS8_NS0_13ScanTileStateIiLb1EEES5_NS0_8NullTypeEjiLb0ESB_EEvT0_T1_T2_iT3_T4_T5_E12temp_storage+7680];
	setp.ge.s32 	%p72, %r67, %r185;
	cvt.u64.u32 	%rd32, %r67;
	add.s64 	%rd33, %rd32, %rd9;
	cvta.to.global.u64 	%rd34, %rd54;
	shl.b64 	%rd35, %rd33, 2;
	add.s64 	%rd15, %rd34, %rd35;
	@%p72 bra 	$L__BB2_102;
	st.global.u32 	[%rd15], %r170;
$L__BB2_102:
	setp.ge.s32 	%p73, %r70, %r185;
	@%p73 bra 	$L__BB2_104;
	st.global.u32 	[%rd15+128], %r171;
$L__BB2_104:
	setp.ge.s32 	%p74, %r73, %r185;
	@%p74 bra 	$L__BB2_106;
	st.global.u32 	[%rd15+256], %r172;
$L__BB2_106:
	setp.ge.s32 	%p75, %r76, %r185;
	@%p75 bra 	$L__BB2_108;
	st.global.u32 	[%rd15+384], %r173;
$L__BB2_108:
	setp.ge.s32 	%p76, %r79, %r185;
	@%p76 bra 	$L__BB2_110;
	st.global.u32 	[%rd15+512], %r174;
$L__BB2_110:
	setp.ge.s32 	%p77, %r82, %r185;
	@%p77 bra 	$L__BB2_112;
	st.global.u32 	[%rd15+640], %r175;
$L__BB2_112:
	setp.ge.s32 	%p78, %r85, %r185;
	@%p78 bra 	$L__BB2_114;
	st.global.u32 	[%rd15+768], %r176;
$L__BB2_114:
	setp.ge.s32 	%p79, %r88, %r185;
	@%p79 bra 	$L__BB2_116;
	st.global.u32 	[%rd15+896], %r177;
$L__BB2_116:
	setp.ge.s32 	%p80, %r91, %r185;
	@%p80 bra 	$L__BB2_118;
	st.global.u32 	[%rd15+1024], %r178;
$L__BB2_118:
	setp.ge.s32 	%p81, %r94, %r185;
	@%p81 bra 	$L__BB2_120;
	st.global.u32 	[%rd15+1152], %r179;
$L__BB2_120:
	setp.ge.s32 	%p82, %r97, %r185;
	@%p82 bra 	$L__BB2_122;
	st.global.u32 	[%rd15+1280], %r180;
$L__BB2_122:
	setp.ge.s32 	%p83, %r100, %r185;
	@%p83 bra 	$L__BB2_124;
	st.global.u32 	[%rd15+1408], %r181;
$L__BB2_124:
	setp.ge.s32 	%p84, %r103, %r185;
	@%p84 bra 	$L__BB2_126;
	st.global.u32 	[%rd15+1536], %r182;
$L__BB2_126:
	setp.ge.s32 	%p85, %r106, %r185;
	@%p85 bra 	$L__BB2_128;
	st.global.u32 	[%rd15+1664], %r183;
$L__BB2_128:
	setp.ge.s32 	%p86, %r109, %r185;
	@%p86 bra 	$L__BB2_130;
	st.global.u32 	[%rd15+1792], %r184;
$L__BB2_130:
	ret;

}


// ===== COMPILED SASS (sm_100) =====

	.target	sm_100

	.elftype	@"ET_EXEC"


//--------------------- .note.nv.tkinfo           --------------------------
	.section	.note.nv.tkinfo,"",@"SHT_NOTE"
	.sectionflags	@"SHF_NOTE_NV_TKINFO"
	.tkinfo
        /*0018*/ 	.word	0x00000002
        /*0030*/ 	.string	""
        /*0030*/ 	.string	"ptxas"
        /*0030*/ 	.string	"Cuda compilation tools, release 13.0, V13.0.88"
        /*0030*/ 	.string	"Build cuda_13.0.r13.0/compiler.36424714_0"
        /*0030*/ 	.string	"-arch sm_100 -m 64 "



//--------------------- .note.nv.cuinfo           --------------------------
	.section	.note.nv.cuinfo,"",@"SHT_NOTE"
	.sectionflags	@"SHF_NOTE_NV_CUINFO"
        /*0018*/ 	.short	0x0002
        /*001a*/ 	.short	0x0064
        /*001c*/ 	.short	0x0082
	.zero		2


//--------------------- .nv.info                  --------------------------
	.section	.nv.info,"",@"SHT_CUDA_INFO"
	.align	4


	//----- nvinfo : EIATTR_REGCOUNT
	.align		4
        /*0000*/ 	.byte	0x04, 0x2f
        /*0002*/ 	.short	(.L_41 - .L_40)
	.align		4
.L_40:
        /*0004*/ 	.word	index@(_ZN3cub18CUB_300001_SM_10006detail11EmptyKernelIvEEvv)
        /*0008*/ 	.word	0x00000004


	//----- nvinfo : EIATTR_FRAME_SIZE
	.align		4
.L_41:
        /*000c*/ 	.byte	0x04, 0x11
        /*000e*/ 	.short	(.L_43 - .L_42)
	.align		4
.L_42:
        /*0010*/ 	.word	index@(_ZN3cub18CUB_300001_SM_10006detail11EmptyKernelIvEEvv)
        /*0014*/ 	.word	0x00000000


	//----- nvinfo : EIATTR_REGCOUNT
	.align		4
.L_43:
        /*0018*/ 	.byte	0x04, 0x2f
        /*001a*/ 	.short	(.L_45 - .L_44)
	.align		4
.L_44:
        /*001c*/ 	.word	index@(_ZN3cub18CUB_300001_SM_10006detail4scan20DeviceScanInitKernelINS0_13ScanTileStateIiLb1EEEEEvT_i)
        /*0020*/ 	.word	0x00000008


	//----- nvinfo : EIATTR_FRAME_SIZE
	.align		4
.L_45:
        /*0024*/ 	.byte	0x04, 0x11
        /*0026*/ 	.short	(.L_47 - .L_46)
	.align		4
.L_46:
        /*0028*/ 	.word	index@(_ZN3cub18CUB_300001_SM_10006detail4scan20DeviceScanInitKernelINS0_13ScanTileStateIiLb1EEEEEvT_i)
        /*002c*/ 	.word	0x00000000


	//----- nvinfo : EIATTR_REGCOUNT
	.align		4
.L_47:
        /*0030*/ 	.byte	0x04, 0x2f
        /*0032*/ 	.short	(.L_49 - .L_48)
	.align		4
.L_48:
        /*0034*/ 	.word	index@(_ZN3cub18CUB_300001_SM_10006detail4scan16DeviceScanKernelINS2_10policy_hubIiiij9CustomSumE10Policy1000EPiS8_NS0_13ScanTileStateIiLb1EEES5_NS0_8NullTypeEjiLb0ESB_EEvT0_T1_T2_iT3_T4_T5_)
        /*0038*/ 	.word	0x00000030


	//----- nvinfo : EIATTR_FRAME_SIZE
	.align		4
.L_49:
        /*003c*/ 	.byte	0x04, 0x11
        /*003e*/ 	.short	(.L_51 - .L_50)
	.align		4
.L_50:
        /*0040*/ 	.word	index@(_ZN3cub18CUB_300001_SM_10006detail4scan16DeviceScanKernelINS2_10policy_hubIiiij9CustomSumE10Policy1000EPiS8_NS0_13ScanTileStateIiLb1EEES5_NS0_8NullTypeEjiLb0ESB_EEvT0_T1_T2_iT3_T4_T5_)
        /*0044*/ 	.word	0x00000000


	//----- nvinfo : EIATTR_MIN_STACK_SIZE
	.align		4
.L_51:
        /*0048*/ 	.byte	0x04, 0x12
        /*004a*/ 	.short	(.L_53 - .L_52)
	.align		4
.L_52:
        /*004c*/ 	.word	index@(_ZN3cub18CUB_300001_SM_10006detail4scan16DeviceScanKernelINS2_10policy_hubIiiij9CustomSumE10Policy1000EPiS8_NS0_13ScanTileStateIiLb1EEES5_NS0_8NullTypeEjiLb0ESB_EEvT0_T1_T2_iT3_T4_T5_)
        /*0050*/ 	.word	0x00000000


	//----- nvinfo : EIATTR_MIN_STACK_SIZE
	.align		4
.L_53:
        /*0054*/ 	.byte	0x04, 0x12
        /*0056*/ 	.short	(.L_55 - .L_54)
	.align		4
.L_54:
        /*0058*/ 	.word	index@(_ZN3cub18CUB_300001_SM_10006detail4scan20DeviceScanInitKernelINS0_13ScanTileStateIiLb1EEEEEvT_i)
        /*005c*/ 	.word	0x00000000


	//----- nvinfo : EIATTR_MIN_STACK_SIZE
	.align		4
.L_55:
        /*0060*/ 	.byte	0x04, 0x12
        /*0062*/ 	.short	(.L_57 - .L_56)
	.align		4
.L_56:
        /*0064*/ 	.word	index@(_ZN3cub18CUB_300001_SM_10006detail11EmptyKernelIvEEvv)
        /*0068*/ 	.word	0x00000000
.L_57:


//--------------------- .nv.compat                --------------------------
	.section	.nv.compat,"",@"SHT_CUDA_COMPAT_INFO"
	.align	4
        /*0000*/ 	.byte	0x02, 0x09, 0x00, 0x00, 0x02, 0x02, 0x01, 0x00, 0x02, 0x05, 0x05, 0x00, 0x03, 0x07, 0x01, 0x01
        /*0010*/ 	.byte	0x02, 0x03, 0x00, 0x00, 0x02, 0x06, 0x01, 0x00, 0x04, 0x0b, 0x08, 0x00, 0x09, 0x00, 0x00, 0x00
        /*0020*/ 	.byte	0x00, 0x00, 0x00, 0x00


//--------------------- .nv.info._ZN3cub18CUB_300001_SM_10006detail4scan16DeviceScanKernelINS2_10policy_hubIiiij9CustomSumE10Policy1000EPiS8_NS0_13ScanTileStateIiLb1EEES5_NS0_8NullTypeEjiLb0ESB_EEvT0_T1_T2_iT3_T4_T5_ --------------------------
	.section	.nv.info._ZN3cub18CUB_300001_SM_10006detail4scan16DeviceScanKernelINS2_10policy_hubIiiij9CustomSumE10Policy1000EPiS8_NS0_13ScanTileStateIiLb1EEES5_NS0_8NullTypeEjiLb0ESB_EEvT0_T1_T2_iT3_T4_T5_,"",@"SHT_CUDA_INFO"
	.sectionflags	@""
	.align	4


	//----- nvinfo : EIATTR_CUDA_API_VERSION
	.align		4
        /*0000*/ 	.byte	0x04, 0x37
        /*0002*/ 	.short	(.L_59 - .L_58)
.L_58:
        /*0004*/ 	.word	0x00000082


	//----- nvinfo : EIATTR_KPARAM_INFO
	.align		4
.L_59:
        /*0008*/ 	.byte	0x04, 0x17
        /*000a*/ 	.short	(.L_61 - .L_60)
.L_60:
        /*000c*/ 	.word	0x00000000
        /*0010*/ 	.short	0x0006
        /*0012*/ 	.short	0x0020
        /*0014*/ 	.byte	0x00, 0xf0, 0x11, 0x00


	//----- nvinfo : EIATTR_KPARAM_INFO
	.align		4
.L_61:
        /*0018*/ 	.byte	0x04, 0x17
        /*001a*/ 	.short	(.L_63 - .L_62)
.L_62:
        /*001c*/ 	.word	0x00000000
        /*0020*/ 	.short	0x0005
        /*0022*/ 	.short	0x001d
        /*0024*/ 	.byte	0x00, 0xf0, 0x05, 0x00


	//----- nvinfo : EIATTR_KPARAM_INFO
	.align		4
.L_63:
        /*0028*/ 	.byte	0x04, 0x17
        /*002a*/ 	.short	(.L_65 - .L_64)
.L_64:
        /*002c*/ 	.word	0x00000000
        /*0030*/ 	.short	0x0004
        /*0032*/ 	.short	0x001c
        /*0034*/ 	.byte	0x00, 0xf0, 0x05, 0x00


	//----- nvinfo : EIATTR_KPARAM_INFO
	.align		4
.L_65:
        /*0038*/ 	.byte	0x04, 0x17
        /*003a*/ 	.short	(.L_67 - .L_66)
.L_66:
        /*003c*/ 	.word	0x00000000
        /*0040*/ 	.short	0x0003
        /*0042*/ 	.short	0x0018
        /*0044*/ 	.byte	0x00, 0xf0, 0x11, 0x00


	//----- nvinfo : EIATTR_KPARAM_INFO
	.align		4
.L_67:
        /*0048*/ 	.byte	0x04, 0x17
        /*004a*/ 	.short	(.L_69 - .L_68)
.L_68:
        /*004c*/ 	.word	0x00000000
        /*0050*/ 	.short	0x0002
        /*0052*/ 	.short	0x0010
        /*0054*/ 	.byte	0x00, 0xf0, 0x21, 0x00


	//----- nvinfo : EIATTR_KPARAM_INFO
	.align		4
.L_69:
        /*0058*/ 	.byte	0x04, 0x17
        /*005a*/ 	.short	(.L_71 - .L_70)
.L_70:
        /*005c*/ 	.word	0x00000000
        /*0060*/ 	.short	0x0001
        /*0062*/ 	.short	0x0008
        /*0064*/ 	.byte	0x00, 0xf5, 0x21, 0x00


	//----- nvinfo : EIATTR_KPARAM_INFO
	.align		4
.L_71:
        /*0068*/ 	.byte	0x04, 0x17
        /*006a*/ 	.short	(.L_73 - .L_72)
.L_72:
        /*006c*/ 	.word	0x00000000
        /*0070*/ 	.short	0x0000
        /*0072*/ 	.short	0x0000
        /*0074*/ 	.byte	0x00, 0xf5, 0x21, 0x00


	//----- nvinfo : EIATTR_SPARSE_MMA_MASK
	.align		4
.L_73:
        /*0078*/ 	.byte	0x03, 0x50
        /*007a*/ 	.short	0x0000


	//----- nvinfo : EIATTR_MAXREG_COUNT
	.align		4
        /*007c*/ 	.byte	0x03, 0x1b
        /*007e*/ 	.short	0x00ff


	//----- nvinfo : EIATTR_NUM_BARRIERS
	.align		4
        /*0080*/ 	.byte	0x02, 0x4c
        /*0082*/ 	.byte	0x01
	.zero		1


	//----- nvinfo : EIATTR_MERCURY_ISA_VERSION
	.align		4
        /*0084*/ 	.byte	0x03, 0x5f
        /*0086*/ 	.short	0x0101


	//----- nvinfo : EIATTR_UNUSED_LOAD_BYTE_OFFSET
	.align		4
        /*0088*/ 	.byte	0x04, 0x44
        /*008a*/ 	.short	(.L_75 - .L_74)


	//   ....[0]....
.L_74:
        /*008c*/ 	.word	0x000021e0
        /*0090*/ 	.word	0x00000fff


	//----- nvinfo : EIATTR_COOP_GROUP_MASK_REGIDS
	.align		4
.L_75:
        /*0094*/ 	.byte	0x04, 0x29
        /*0096*/ 	.short	(.L_77 - .L_76)


	//   ....[0]....
.L_76:
        /*0098*/ 	.word	0xffffffff


	//   ....[1]....
        /*009c*/ 	.word	0xffffffff


	//   ....[2]....
        /*00a0*/ 	.word	0xffffffff


	//   ....[3]....
        /*00a4*/ 	.word	0xffffffff


	//   ....[4]....
        /*00a8*/ 	.word	0xffffffff


	//   ....[5]....
        /*00ac*/ 	.word	0xffffffff


	//   ....[6]....
        /*00b0*/ 	.word	0xffffffff


	//   ....[7]....
        /*00b4*/ 	.word	0xffffffff


	//   ....[8]....
        /*00b8*/ 	.word	0xffffffff


	//   ....[9]....
        /*00bc*/ 	.word	0xffffffff


	//   ....[10]....
        /*00c0*/ 	.word	0xffffffff


	//   ....[11]....
        /*00c4*/ 	.word	0xffffffff


	//   ....[12]....
        /*00c8*/ 	.word	0xffffffff


	//   ....[13]....
        /*00cc*/ 	.word	0xffffffff


	//   ....[14]....
        /*00d0*/ 	.word	0xffffffff


	//   ....[15]....
        /*00d4*/ 	.word	0xffffffff


	//   ....[16]....
        /*00d8*/ 	.word	0xffffffff


	//   ....[17]....
        /*00dc*/ 	.word	0xffffffff


	//   ....[18]....
        /*00e0*/ 	.word	0xffffffff


	//   ....[19]....
        /*00e4*/ 	.word	0xffffffff


	//   ....[20]....
        /*00e8*/ 	.word	0xffffffff


	//   ....[21]....
        /*00ec*/ 	.word	0xffffffff


	//   ....[22]....
        /*00f0*/ 	.word	0xffffffff


	//   ....[23]....
        /*00f4*/ 	.word	0xffffffff


	//   ....[24]....
        /*00f8*/ 	.word	0xffffffff


	//   ....[25]....
        /*00fc*/ 	.word	0xffffffff


	//   ....[26]....
        /*0100*/ 	.word	0xffffffff


	//   ....[27]....
        /*0104*/ 	.word	0xffffffff


	//   ....[28]....
        /*0108*/ 	.word	0xffffffff


	//   ....[29]....
        /*010c*/ 	.word	0xffffffff


	//   ....[30]....
        /*0110*/ 	.word	0xffffffff


	//   ....[31]....
        /*0114*/ 	.word	0xffffffff


	//   ....[32]....
        /*0118*/ 	.word	0xffffffff


	//   ....[33]....
        /*011c*/ 	.word	0xffffffff


	//   ....[34]....
        /*0120*/ 	.word	0xffffffff


	//   ....[35]....
        /*0124*/ 	.word	0xffffffff


	//   ....[36]....
        /*0128*/ 	.word	0xffffffff


	//   ....[37]....
        /*012c*/ 	.word	0xffffffff


	//   ....[38]....
        /*0130*/ 	.word	0xffffffff


	//   ....[39]....
        /*0134*/ 	.word	0xffffffff


	//   ....[40]....
        /*0138*/ 	.word	0xffffffff


	//   ....[41]....
        /*013c*/ 	.word	0xffffffff


	//   ....[42]....
        /*0140*/ 	.word	0xffffffff


	//   ....[43]....
        /*0144*/ 	.word	0xffffffff


	//   ....[44]....
        /*0148*/ 	.word	0xffffffff


	//   ....[45]....
        /*014c*/ 	.word	0xffffffff


	//   ....[46]....
        /*0150*/ 	.word	0xffffffff


	//   ....[47]....
        /*0154*/ 	.word	0xffffffff


	//   ....[48]....
        /*0158*/ 	.word	0xffffffff


	//   ....[49]....
        /*015c*/ 	.word	0xffffffff


	//   ....[50]....
        /*0160*/ 	.word	0xffffffff


	//   ....[51]....
        /*0164*/ 	.word	0xffffffff


	//   ....[52]....
        /*0168*/ 	.word	0xffffffff


	//   ....[53]....
        /*016c*/ 	.word	0xffffffff


	//   ....[54]....
        /*0170*/ 	.word	0xffffffff


	//   ....[55]....
        /*0174*/ 	.word	0xffffffff


	//   ....[56]....
        /*0178*/ 	.word	0xffffffff


	//   ....[57]....
        /*017c*/ 	.word	0xffffffff


	//   ....[58]....
        /*0180*/ 	.word	0xffffffff


	//   ....[59]....
        /*0184*/ 	.word	0xffffffff


	//   ....[60]....
        /*0188*/ 	.word	0xffffffff


	//   ....[61]....
        /*018c*/ 	.word	0xffffffff


	//   ....[62]....
        /*0190*/ 	.word	0xffffffff


	//   ....[63]....
        /*0194*/ 	.word	0xffffffff


	//   ....[64]....
        /*0198*/ 	.word	0x0500000e


	//   ....[65]....
        /*019c*/ 	.word	0x0500000e


	//   ....[66]....
        /*01a0*/ 	.word	0x0500000e


	//   ....[67]....
        /*01a4*/ 	.word	0x0500000e


	//   ....[68]....
        /*01a8*/ 	.word	0x0500000e


	//   ....[69]....
        /*01ac*/ 	.word	0x0500000e


	//   ....[70]....
        /*01b0*/ 	.word	0x0500000e


	//   ....[71]....
        /*01b4*/ 	.word	0x0500000e


	//   ....[72]....
        /*01b8*/ 	.word	0x0500000e


	//   ....[73]....
        /*01bc*/ 	.word	0x0500000e


	//   ....[74]....
        /*01c0*/ 	.word	0x0500000e


	//   ....[75]....
        /*01c4*/ 	.word	0x0500000e


	//   ....[76]....
        /*01c8*/ 	.word	0x0500000e


	//   ....[77]....
        /*01cc*/ 	.word	0x0500000e


	//   ....[78]....
        /*01d0*/ 	.word	0x0500000e


	//   ....[79]....
        /*01d4*/ 	.word	0x0500000e


	//   ....[80]....
        /*01d8*/ 	.word	0x0500000e


	//   ....[81]....
        /*01dc*/ 	.word	0x0500000e


	//   ....[82]....
        /*01e0*/ 	.word	0x0500000e


	//   ....[83]....
        /*01e4*/ 	.word	0x0500000e


	//   ....[84]....
        /*01e8*/ 	.word	0x0500000e


	//   ....[85]....
        /*01ec*/ 	.word	0x0500000e


	//   ....[86]....
        /*01f0*/ 	.word	0x0500000e


	//   ....[87]....
        /*01f4*/ 	.word	0x0500000e


	//   ....[88]....
        /*01f8*/ 	.word	0x0500000e


	//   ....[89]....
        /*01fc*/ 	.word	0x0500000e


	//   ....[90]....
        /*0200*/ 	.word	0x0500000e


	//   ....[91]....
        /*0204*/ 	.word	0x0500000e


	//   ....[92]....
        /*0208*/ 	.word	0x0500000e


	//   ....[93]....
        /*020c*/ 	.word	0x0500000e


	//   ....[94]....
        /*0210*/ 	.word	0x0500000e


	//   ....[95]....
        /*0214*/ 	.word	0x0500000e


	//   ....[96]....
        /*0218*/ 	.word	0x0500000e


	//   ....[97]....
        /*021c*/ 	.word	0x0500000e


	//   ....[98]....
        /*0220*/ 	.word	0x0500000e


	//   ....[99]....
        /*0224*/ 	.word	0x0500000e


	//----- nvinfo : EIATTR_COOP_GROUP_INSTR_OFFSETS
	.align		4
.L_77:
        /*0228*/ 	.byte	0x04, 0x28
        /*022a*/ 	.short	(.L_79 - .L_78)


	//   ....[0]....
.L_78:
        /*022c*/ 	.word	0x000003d0


	//   ....[1]....
        /*0230*/ 	.word	0x000005b0


	//   ....[2]....
        /*0234*/ 	.word	0x000005f0


	//   ....[3]....
        /*0238*/ 	.word	0x00000630


	//   ....[4]....
        /*023c*/ 	.word	0x00000670


	//   ....[5]....
        /*0240*/ 	.word	0x000006b0


	//   ....[6]....
        /*0244*/ 	.word	0x00000720


	//   ....[7]....
        /*0248*/ 	.word	0x000008d0


	//   ....[8]....
        /*024c*/ 	.word	0x00000910


	//   ....[9]....
        /*0250*/ 	.word	0x00000950


	//   ....[10]....
        /*0254*/ 	.word	0x00000990


	//   ....[11]....
        /*0258*/ 	.word	0x000009d0


	//   ....[12]....
        /*025c*/ 	.word	0x00000a40


	//   ....[13]....
        /*0260*/ 	.word	0x00000c50


	//   ....[14]....
        /*0264*/ 	.word	0x00000d10


	//   ....[15]....
        /*0268*/ 	.word	0x00000d70


	//   ....[16]....
        /*026c*/ 	.word	0x00000e00


	//   ....[17]....
        /*0270*/ 	.word	0x00000e50


	//   ....[18]....
        /*0274*/ 	.word	0x00000ea0


	//   ....[19]....
        /*0278*/ 	.word	0x00000f00


	//   ....[20]....
        /*027c*/ 	.word	0x00000f50


	//   ....[21]....
        /*0280*/ 	.word	0x00000f60


	//   ....[22]....
        /*0284*/ 	.word	0x00001000


	//   ....[23]....
        /*0288*/ 	.word	0x000010d0


	//   ....[24]....
        /*028c*/ 	.word	0x00001120


	//   ....[25]....
        /*0290*/ 	.word	0x00001180


	//   ....[26]....
        /*0294*/ 	.word	0x000011e0


	//   ....[27]....
        /*0298*/ 	.word	0x00001220


	//   ....[28]....
        /*029c*/ 	.word	0x00001260


	//   ....[29]....
        /*02a0*/ 	.word	0x000012a0


	//   ....[30]....
        /*02a4*/ 	.word	0x000012b0


	//   ....[31]....
        /*02a8*/ 	.word	0x000016b0


	//   ....[32]....
        /*02ac*/ 	.word	0x00001e80


	//   ....[33]....
        /*02b0*/ 	.word	0x00002060


	//   ....[34]....
        /*02b4*/ 	.word	0x000020a0


	//   ....[35]....
        /*02b8*/ 	.word	0x000020e0


	//   ....[36]....
        /*02bc*/ 	.word	0x00002120


	//   ....[37]....
        /*02c0*/ 	.word	0x00002160


	//   ....[38]....
        /*02c4*/ 	.word	0x000021d0


	//   ....[39]....
        /*02c8*/ 	.word	0x00002320


	//   ....[40]....
        /*02cc*/ 	.word	0x00002360


	//   ....[41]....
        /*02d0*/ 	.word	0x000023a0


	//   ....[42]....
        /*02d4*/ 	.word	0x000023e0


	//   ....[43]....
        /*02d8*/ 	.word	0x00002420


	//   ....[44]....
        /*02dc*/ 	.word	0x00002490


	//   ....[45]....
        /*02e0*/ 	.word	0x000026a0


	//   ....[46]....
        /*02e4*/ 	.word	0x00002760


	//   ....[47]....
        /*02e8*/ 	.word	0x000027c0


	//   ....[48]....
        /*02ec*/ 	.word	0x00002840


	//   ....[49]....
        /*02f0*/ 	.word	0x000028a0


	//   ....[50]....
        /*02f4*/ 	.word	0x00002900


	//   ....[51]....
        /*02f8*/ 	.word	0x00002940


	//   ....[52]....
        /*02fc*/ 	.word	0x00002990


	//   ....[53]....
        /*0300*/ 	.word	0x000029b0


	//   ....[54]....
        /*0304*/ 	.word	0x00002a50


	//   ....[55]....
        /*0308*/ 	.word	0x00002b10


	//   ....[56]....
        /*030c*/ 	.word	0x00002b60


	//   ....[57]....
        /*0310*/ 	.word	0x00002bd0


	//   ....[58]....
        /*0314*/ 	.word	0x00002c30


	//   ....[59]....
        /*0318*/ 	.word	0x00002c70


	//   ....[60]....
        /*031c*/ 	.word	0x00002cb0


	//   ....[61]....
        /*0320*/ 	.word	0x00002cf0


	//   ....[62]....
        /*0324*/ 	.word	0x00002d00


	//   ....[63]....
        /*0328*/ 	.word	0x000030f0


	//   ....[64]....
        /*032c*/ 	.word	0x00003560


	//   ....[65]....
        /*0330*/ 	.word	0x000035e0


	//   ....[66]....
        /*0334*/ 	.word	0x00003670


	//   ....[67]....
        /*0338*/ 	.word	0x00003770


	//   ....[68]....
        /*033c*/ 	.word	0x000037f0


	//   ....[69]....
        /*0340*/ 	.word	0x00003870


	//   ....[70]....
        /*0344*/ 	.word	0x00003900


	//   ....[71]....
        /*0348*/ 	.word	0x00003980


	//   ....[72]....
        /*034c*/ 	.word	0x000039b0


	//   ....[73]....
        /*0350*/ 	.word	0x00003a70


	//   ....[74]....
        /*0354*/ 	.word	0x00003af0


	//   ....[75]....
        /*0358*/ 	.word	0x00003b70


	//   ....[76]....
        /*035c*/ 	.word	0x00003c20


	//   ....[77]....
        /*0360*/ 	.word	0x00003cb0


	//   ....[78]....
        /*0364*/ 	.word	0x00003d30


	//   ....[79]....
        /*0368*/ 	.word	0x00003db0


	//   ....[80]....
        /*036c*/ 	.word	0x00003e30


	//   ....[81]....
        /*0370*/ 	.word	0x00003e90


	//   ....[82]....
        /*0374*/ 	.word	0x00003f00


	//   ....[83]....
        /*0378*/ 	.word	0x00003f80


	//   ....[84]....
        /*037c*/ 	.word	0x00004020


	//   ....[85]....
        /*0380*/ 	.word	0x000040f0


	//   ....[86]....
        /*0384*/ 	.word	0x00004170


	//   ....[87]....
        /*0388*/ 	.word	0x00004200


	//   ....[88]....
        /*038c*/ 	.word	0x00004290


	//   ....[89]....
        /*0390*/ 	.word	0x00004310


	//   ....[90]....
        /*0394*/ 	.word	0x00004340


	//   ....[91]....
        /*0398*/ 	.word	0x00004410


	//   ....[92]....
        /*039c*/ 	.word	0x00004490


	//   ....[93]....
        /*03a0*/ 	.word	0x00004510


	//   ....[94]....
        /*03a4*/ 	.word	0x000045d0


	//   ....[95]....
        /*03a8*/ 	.word	0x00004650


	//   ....[96]....
        /*03ac*/ 	.word	0x000046d0


	//   ....[97]....
        /*03b0*/ 	.word	0x00004740


	//   ....[98]....
        /*03b4*/ 	.word	0x000047b0


	//   ....[99]....
        /*03b8*/ 	.word	0x00004830


	//----- nvinfo : EIATTR_VRC_CTA_INIT_COUNT
	.align		4
.L_79:
        /*03bc*/ 	.byte	0x02, 0x4a
	.zero		1
	.zero		1


	//----- nvinfo : EIATTR_EXIT_INSTR_OFFSETS
	.align		4
        /*03c0*/ 	.byte	0x04, 0x1c
        /*03c2*/ 	.short	(.L_81 - .L_80)


	//   ....[0]....
.L_80:
        /*03c4*/ 	.word	0x000018a0


	//   ....[1]....
        /*03c8*/ 	.word	0x000018c0


	//   ....[2]....
        /*03cc*/ 	.word	0x000034f0


	//   ....[3]....
        /*03d0*/ 	.word	0x00003510


	//----- nvinfo : EIATTR_MAX_THREADS
	.align		4
.L_81:
        /*03d4*/ 	.byte	0x04, 0x05
        /*03d6*/ 	.short	(.L_83 - .L_82)
.L_82:
        /*03d8*/ 	.word	0x00000080
        /*03dc*/ 	.word	0x00000001
        /*03e0*/ 	.word	0x00000001


	//----- nvinfo : EIATTR_CRS_STACK_SIZE
	.align		4
.L_83:
        /*03e4*/ 	.byte	0x04, 0x1e
        /*03e6*/ 	.short	(.L_85 - .L_84)
.L_84:
        /*03e8*/ 	.word	0x00000000


	//----- nvinfo : EIATTR_CBANK_PARAM_SIZE
	.align		4
.L_85:
        /*03ec*/ 	.byte	0x03, 0x19
        /*03ee*/ 	.short	0x0024


	//----- nvinfo : EIATTR_PARAM_CBANK
	.align		4
        /*03f0*/ 	.byte	0x04, 0x0a
        /*03f2*/ 	.short	(.L_87 - .L_86)
	.align		4
.L_86:
        /*03f4*/ 	.word	index@(.nv.constant0._ZN3cub18CUB_300001_SM_10006detail4scan16DeviceScanKernelINS2_10policy_hubIiiij9CustomSumE10Policy1000EPiS8_NS0_13ScanTileStateIiLb1EEES5_NS0_8NullTypeEjiLb0ESB_EEvT0_T1_T2_iT3_T4_T5_)
        /*03f8*/ 	.short	0x0380
        /*03fa*/ 	.short	0x0024


	//----- nvinfo : EIATTR_SW_WAR
	.align		4
.L_87:
        /*03fc*/ 	.byte	0x04, 0x36
        /*03fe*/ 	.short	(.L_89 - .L_88)
.L_88:
        /*0400*/ 	.word	0x00000008
.L_89:


//--------------------- .nv.info._ZN3cub18CUB_300001_SM_10006detail4scan20DeviceScanInitKernelINS0_13ScanTileStateIiLb1EEEEEvT_i --------------------------
	.section	.nv.info._ZN3cub18CUB_300001_SM_10006detail4scan20DeviceScanInitKernelINS0_13ScanTileStateIiLb1EEEEEvT_i,"",@"SHT_CUDA_INFO"
	.sectionflags	@""
	.align	4


	//----- nvinfo : EIATTR_CUDA_API_VERSION
	.align		4
        /*0000*/ 	.byte	0x04, 0x37
        /*0002*/ 	.short	(.L_91 - .L_90)
.L_90:
        /*0004*/ 	.word	0x00000082


	//----- nvinfo : EIATTR_KPARAM_INFO
	.align		4
.L_91:
        /*0008*/ 	.byte	0x04, 0x17
        /*000a*/ 	.short	(.L_93 - .L_92)
.L_92:
        /*000c*/ 	.word	0x00000000
        /*0010*/ 	.short	0x0001
        /*0012*/ 	.short	0x0008
        /*0014*/ 	.byte	0x00, 0xf0, 0x11, 0x00


	//----- nvinfo : EIATTR_KPARAM_INFO
	.align		4
.L_93:
        /*0018*/ 	.byte	0x04, 0x17
        /*001a*/ 	.short	(.L_95 - .L_94)
.L_94:
        /*001c*/ 	.word	0x00000000
        /*0020*/ 	.short	0x0000
        /*0022*/ 	.short	0x0000
        /*0024*/ 	.byte	0x00, 0xf0, 0x21, 0x00


	//----- nvinfo : EIATTR_SPARSE_MMA_MASK
	.align		4
.L_95:
        /*0028*/ 	.byte	0x03, 0x50
        /*002a*/ 	.short	0x0000


	//----- nvinfo : EIATTR_MAXREG_COUNT
	.align		4
        /*002c*/ 	.byte	0x03, 0x1b
        /*002e*/ 	.short	0x00ff


	//----- nvinfo : EIATTR_MERCURY_ISA_VERSION
	.align		4
        /*0030*/ 	.byte	0x03, 0x5f
        /*0032*/ 	.short	0x0101


	//----- nvinfo : EIATTR_VRC_CTA_INIT_COUNT
	.align		4
        /*0034*/ 	.byte	0x02, 0x4a
	.zero		1
	.zero		1


	//----- nvinfo : EIATTR_EXIT_INSTR_OFFSETS
	.align		4
        /*0038*/ 	.byte	0x04, 0x1c
        /*003a*/ 	.short	(.L_97 - .L_96)


	//   ....[0]....
.L_96:
        /*003c*/ 	.word	0x000000f0


	//   ....[1]....
        /*0040*/ 	.word	0x00000130


	//----- nvinfo : EIATTR_CBANK_PARAM_SIZE
	.align		4
.L_97:
        /*0044*/ 	.byte	0x03, 0x19
        /*0046*/ 	.short	0x000c


	//----- nvinfo : EIATTR_PARAM_CBANK
	.align		4
        /*0048*/ 	.byte	0x04, 0x0a
        /*004a*/ 	.short	(.L_99 - .L_98)
	.align		4
.L_98:
        /*004c*/ 	.word	index@(.nv.constant0._ZN3cub18CUB_300001_SM_10006detail4scan20DeviceScanInitKernelINS0_13ScanTileStateIiLb1EEEEEvT_i)
        /*0050*/ 	.short	0x0380
        /*0052*/ 	.short	0x000c


	//----- nvinfo : EIATTR_SW_WAR
	.align		4
.L_99:
        /*0054*/ 	.byte	0x04, 0x36
        /*0056*/ 	.short	(.L_101 - .L_100)
.L_100:
        /*0058*/ 	.word	0x00000008
.L_101:


//--------------------- .nv.info._ZN3cub18CUB_300001_SM_10006detail11EmptyKernelIvEEvv --------------------------
	.section	.nv.info._ZN3cub18CUB_300001_SM_10006detail11EmptyKernelIvEEvv,"",@"SHT_CUDA_INFO"
	.sectionflags	@""
	.align	4


	//----- nvinfo : EIATTR_CUDA_API_VERSION
	.align		4
        /*0000*/ 	.byte	0x04, 0x37
        /*0002*/ 	.short	(.L_103 - .L_102)
.L_102:
        /*0004*/ 	.word	0x00000082


	//----- nvinfo : EIATTR_SPARSE_MMA_MASK
	.align		4
.L_103:
        /*0008*/ 	.byte	0x03, 0x50
        /*000a*/ 	.short	0x0000


	//----- nvinfo : EIATTR_MAXREG_COUNT
	.align		4
        /*000c*/ 	.byte	0x03, 0x1b
        /*000e*/ 	.short	0x00ff


	//----- nvinfo : EIATTR_MERCURY_ISA_VERSION
	.align		4
        /*0010*/ 	.byte	0x03, 0x5f
        /*0012*/ 	.short	0x0101


	//----- nvinfo : EIATTR_VRC_CTA_INIT_COUNT
	.align		4
        /*0014*/ 	.byte	0x02, 0x4a
	.zero		1
	.zero		1


	//----- nvinfo : EIATTR_EXIT_INSTR_OFFSETS
	.align		4
        /*0018*/ 	.byte	0x04, 0x1c
        /*001a*/ 	.short	(.L_105 - .L_104)


	//   ....[0]....
.L_104:
        /*001c*/ 	.word	0x00000010


	//----- nvinfo : EIATTR_SW_WAR
	.align		4
.L_105:
        /*0020*/ 	.byte	0x04, 0x36
        /*0022*/ 	.short	(.L_107 - .L_106)
.L_106:
        /*0024*/ 	.word	0x00000008
.L_107:


//--------------------- .nv.callgraph             --------------------------
	.section	.nv.callgraph,"",@"SHT_CUDA_CALLGRAPH"
	.align	4
	.sectionentsize	8
	.align		4
        /*0000*/ 	.word	0x00000000
	.align		4
        /*0004*/ 	.word	0xffffffff
	.align		4
        /*0008*/ 	.word	0x00000000
	.align		4
        /*000c*/ 	.word	0xfffffffe
	.align		4
        /*0010*/ 	.word	0x00000000
	.align		4
        /*0014*/ 	.word	0xfffffffd
	.align		4
        /*0018*/ 	.word	0x00000000
	.align		4
        /*001c*/ 	.word	0xfffffffc


//--------------------- .nv.constant4             --------------------------
	.section	.nv.constant4,"a",@progbits
	.align	8
	.align		8
.nv.constant4:
        /*0000*/ 	.dword	_ZN34_INTERNAL_9244280e_4_k_cu_d3b35af64cuda3std3__45__cpo5beginE
	.align		8
        /*0008*/ 	.dword	_ZN34_INTERNAL_9244280e_4_k_cu_d3b35af64cuda3std3__45__cpo3endE
	.align		8
        /*0010*/ 	.dword	_ZN34_INTERNAL_9244280e_4_k_cu_d3b35af64cuda3std3__45__cpo6cbeginE
	.align		8
        /*0018*/ 	.dword	_ZN34_INTERNAL_9244280e_4_k_cu_d3b35af64cuda3std3__45__cpo4cendE
	.align		8
        /*0020*/ 	.dword	_ZN34_INTERNAL_9244280e_4_k_cu_d3b35af64cuda3std3__45__cpo6rbeginE
	.align		8
        /*0028*/ 	.dword	_ZN34_INTERNAL_9244280e_4_k_cu_d3b35af64cuda3std3__45__cpo4rendE
	.align		8
        /*0030*/ 	.dword	_ZN34_INTERNAL_9244280e_4_k_cu_d3b35af64cuda3std3__45__cpo7crbeginE
	.align		8
        /*0038*/ 	.dword	_ZN34_INTERNAL_9244280e_4_k_cu_d3b35af64cuda3std3__45__cpo5crendE
	.align		8
        /*0040*/ 	.dword	_ZN34_INTERNAL_9244280e_4_k_cu_d3b35af64cuda3std3__436_GLOBAL__N__9244280e_4_k_cu_d3b35af66ignoreE
	.align		8
        /*0048*/ 	.dword	_ZN34_INTERNAL_9244280e_4_k_cu_d3b35af64cuda3std3__419piecewise_constructE
	.align		8
        /*0050*/ 	.dword	_ZN34_INTERNAL_9244280e_4_k_cu_d3b35af64cuda3std3__48in_placeE
	.align		8
        /*0058*/ 	.dword	_ZN34_INTERNAL_9244280e_4_k_cu_d3b35af64cuda3std3__420unreachable_sentinelE
	.align		8
        /*0060*/ 	.dword	_ZN34_INTERNAL_9244280e_4_k_cu_d3b35af64cuda3std3__47nulloptE
	.align		8
        /*0068*/ 	.dword	_ZN34_INTERNAL_9244280e_4_k_cu_d3b35af64cuda3std3__48unexpectE
	.align		8
        /*0070*/ 	.dword	_ZN34_INTERNAL_9244280e_4_k_cu_d3b35af64cuda3std6ranges3__45__cpo4swapE
	.align		8
        /*0078*/ 	.dword	_ZN34_INTERNAL_9244280e_4_k_cu_d3b35af64cuda3std6ranges3__45__cpo9iter_moveE
	.align		8
        /*0080*/ 	.dword	_ZN34_INTERNAL_9244280e_4_k_cu_d3b35af64cuda3std6ranges3__45__cpo5beginE
	.align		8
        /*0088*/ 	.dword	_ZN34_INTERNAL_9244280e_4_k_cu_d3b35af64cuda3std6ranges3__45__cpo3endE
	.align		8
        /*0090*/ 	.dword	_ZN34_INTERNAL_9244280e_4_k_cu_d3b35af64cuda3std6ranges3__45__cpo6cbeginE
	.align		8
        /*0098*/ 	.dword	_ZN34_INTERNAL_9244280e_4_k_cu_d3b35af64cuda3std6ranges3__45__cpo4cendE
	.align		8
        /*00a0*/ 	.dword	_ZN34_INTERNAL_9244280e_4_k_cu_d3b35af64cuda3std6ranges3__45__cpo7advanceE
	.align		8
        /*00a8*/ 	.dword	_ZN34_INTERNAL_9244280e_4_k_cu_d3b35af64cuda3std6ranges3__45__cpo9iter_swapE
	.align		8
        /*00b0*/ 	.dword	_ZN34_INTERNAL_9244280e_4_k_cu_d3b35af64cuda3std6ranges3__45__cpo4nextE
	.align		8
        /*00b8*/ 	.dword	_ZN34_INTERNAL_9244280e_4_k_cu_d3b35af64cuda3std6ranges3__45__cpo4prevE
	.align		8
        /*00c0*/ 	.dword	_ZN34_INTERNAL_9244280e_4_k_cu_d3b35af64cuda3std6ranges3__45__cpo4dataE
	.align		8
        /*00c8*/ 	.dword	_ZN34_INTERNAL_9244280e_4_k_cu_d3b35af64cuda3std6ranges3__45__cpo5cdataE
	.align		8
        /*00d0*/ 	.dword	_ZN34_INTERNAL_9244280e_4_k_cu_d3b35af64cuda3std6ranges3__45__cpo4sizeE
	.align		8
        /*00d8*/ 	.dword	_ZN34_INTERNAL_9244280e_4_k_cu_d3b35af64cuda3std6ranges3__45__cpo5ssizeE
	.align		8
        /*00e0*/ 	.dword	_ZN34_INTERNAL_9244280e_4_k_cu_d3b35af64cuda3std6ranges3__45__cpo8distanceE
	.align		8
        /*00e8*/ 	.dword	_ZN34_INTERNAL_9244280e_4_k_cu_d3b35af66thrust24THRUST_300001_SM_1000_NS6system6detail10sequential3seqE
	.align		8
        /*00f0*/ 	.dword	_ZN34_INTERNAL_9244280e_4_k_cu_d3b35af66thrust24THRUST_300001_SM_1000_NS12placeholders2_1E
	.align		8
        /*00f8*/ 	.dword	_ZN34_INTERNAL_9244280e_4_k_cu_d3b35af66thrust24THRUST_300001_SM_1000_NS12placeholders2_2E
	.align		8
        /*0100*/ 	.dword	_ZN34_INTERNAL_9244280e_4_k_cu_d3b35af66thrust24THRUST_300001_SM_1000_NS12placeholders2_3E
	.align		8
        /*0108*/ 	.dword	_ZN34_INTERNAL_9244280e_4_k_cu_d3b35af66thrust24THRUST_300001_SM_1000_NS12placeholders2_4E
	.align		8
        /*0110*/ 	.dword	_ZN34_INTERNAL_9244280e_4_k_cu_d3b35af66thrust24THRUST_300001_SM_1000_NS12placeholders2_5E
	.align		8
        /*0118*/ 	.dword	_ZN34_INTERNAL_9244280e_4_k_cu_d3b35af66thrust24THRUST_300001_SM_1000_NS12placeholders2_6E
	.align		8
        /*0120*/ 	.dword	_ZN34_INTERNAL_9244280e_4_k_cu_d3b35af66thrust24THRUST_300001_SM_1000_NS12placeholders2_7E
	.align		8
        /*0128*/ 	.dword	_ZN34_INTERNAL_9244280e_4_k_cu_d3b35af66thrust24THRUST_300001_SM_1000_NS12placeholders2_8E
	.align		8
        /*0130*/ 	.dword	_ZN34_INTERNAL_9244280e_4_k_cu_d3b35af66thrust24THRUST_300001_SM_1000_NS12placeholders2_9E
	.align		8
        /*0138*/ 	.dword	_ZN34_INTERNAL_9244280e_4_k_cu_d3b35af66thrust24THRUST_300001_SM_1000_NS12placeholders3_10E


//--------------------- .text._ZN3cub18CUB_300001_SM_10006detail4scan16DeviceScanKernelINS2_10policy_hubIiiij9CustomSumE10Policy1000EPiS8_NS0_13ScanTileStateIiLb1EEES5_NS0_8NullTypeEjiLb0ESB_EEvT0_T1_T2_iT3_T4_T5_ --------------------------
	.section	.text._ZN3cub18CUB_300001_SM_10006detail4scan16DeviceScanKernelINS2_10policy_hubIiiij9CustomSumE10Policy1000EPiS8_NS0_13ScanTileStateIiLb1EEES5_NS0_8NullTypeEjiLb0ESB_EEvT0_T1_T2_iT3_T4_T5_,"ax",@progbits
	.align	128
        .global         _ZN3cub18CUB_300001_SM_10006detail4scan16DeviceScanKernelINS2_10policy_hubIiiij9CustomSumE10Policy1000EPiS8_NS0_13ScanTileStateIiLb1EEES5_NS0_8NullTypeEjiLb0ESB_EEvT0_T1_T2_iT3_T4_T5_
        .type           _ZN3cub18CUB_300001_SM_10006detail4scan16DeviceScanKernelINS2_10policy_hubIiiij9CustomSumE10Policy1000EPiS8_NS0_13ScanTileStateIiLb1EEES5_NS0_8NullTypeEjiLb0ESB_EEvT0_T1_T2_iT3_T4_T5_,@function
        .size           _ZN3cub18CUB_300001_SM_10006detail4scan16DeviceScanKernelINS2_10policy_hubIiiij9CustomSumE10Policy1000EPiS8_NS0_13ScanTileStateIiLb1EEES5_NS0_8NullTypeEjiLb0ESB_EEvT0_T1_T2_iT3_T4_T5_,(.L_x_107 - _ZN3cub18CUB_300001_SM_10006detail4scan16DeviceScanKernelINS2_10policy_hubIiiij9CustomSumE10Policy1000EPiS8_NS0_13ScanTileStateIiLb1EEES5_NS0_8NullTypeEjiLb0ESB_EEvT0_T1_T2_iT3_T4_T5_)
        .other          _ZN3cub18CUB_300001_SM_10006detail4scan16DeviceScanKernelINS2_10policy_hubIiiij9CustomSumE10Policy1000EPiS8_NS0_13ScanTileStateIiLb1EEES5_NS0_8NullTypeEjiLb0ESB_EEvT0_T1_T2_iT3_T4_T5_,@"STO_CUDA_ENTRY STV_DEFAULT"
_ZN3cub18CUB_300001_SM_10006detail4scan16DeviceScanKernelINS2_10policy_hubIiiij9CustomSumE10Policy1000EPiS8_NS0_13ScanTileStateIiLb1EEES5_NS0_8NullTypeEjiLb0ESB_EEvT0_T1_T2_iT3_T4_T5_:
.text._ZN3cub18CUB_300001_SM_10006detail4scan16DeviceScanKernelINS2_10policy_hubIiiij9CustomSumE10Policy1000EPiS8_NS0_13ScanTileStateIiLb1EEES5_NS0_8NullTypeEjiLb0ESB_EEvT0_T1_T2_iT3_T4_T5_:
[----:B------:R-:W-:Y:S08]  /*0000*/  LDC R1, c[0x0][0x37c] ;  /* 0x0000df00ff017b82 */ /* 0x000ff00000000800 */
[----:B------:R-:W0:Y:S01]  /*0010*/  S2UR UR4, SR_CTAID.X ;  /* 0x00000000000479c3 */ /* 0x000e220000002500 */
[----:B------:R-:W1:Y:S01]  /*0020*/  LDCU UR5, c[0x0][0x3a0] ;  /* 0x00007400ff0577ac */ /* 0x000e620008000800 */
[----:B------:R-:W2:Y:S06]  /*0030*/  LDCU.64 UR8, c[0x0][0x358] ;  /* 0x00006b00ff0877ac */ /* 0x000eac0008000a00 */
[----:B------:R-:W0:Y:S02]  /*0040*/  LDC R24, c[0x0][0x398] ;  /* 0x0000e600ff187b82 */ /* 0x000e240000000800 */
[----:B0-----:R-:W-:-:S04]  /*0050*/  VIADD R24, R24, UR4 ;  /* 0x0000000418187c36 */ /* 0x001fc80008000000 */
[----:B------:R-:W-:-:S05]  /*0060*/  IMAD R31, R24, 0x780, RZ ;  /* 0x00000780181f7824 */ /* 0x000fca00078e02ff */
[----:B-1----:R-:W-:-:S04]  /*0070*/  IADD3 R30, PT, PT, -R31, UR5, RZ ;  /* 0x000000051f1e7c10 */ /* 0x002fc8000fffe1ff */
[----:B------:R-:W-:-:S13]  /*0080*/  ISETP.GE.U32.AND P0, PT, R30, 0x781, PT ;  /* 0x000007811e00780c */ /* 0x000fda0003f06070 */
[----:B--2---:R-:W-:Y:S05]  /*0090*/  @!P0 BRA `(.L_x_0) ;  /* 0x0000001800048947 */ /* 0x004fea0003800000 */
[----:B------:R-:W0:Y:S01]  /*00a0*/  S2R R0, SR_TID.X ;  /* 0x0000000000007919 */ /* 0x000e220000002100 */
[----:B------:R-:W1:Y:S01]  /*00b0*/  LDCU.64 UR4, c[0x0][0x380] ;  /* 0x00007000ff0477ac */ /* 0x000e620008000a00 */
[C---:B0-----:R-:W-:Y:S02]  /*00c0*/  LOP3.LUT R2, R0.reuse, 0x1f, RZ, 0xc0, !PT ;  /* 0x0000001f00027812 */ /* 0x041fe400078ec0ff */
[----:B------:R-:W-:-:S05]  /*00d0*/  LOP3.LUT R3, R0, 0x3e0, RZ, 0xc0, !PT ;  /* 0x000003e000037812 */ /* 0x000fca00078ec0ff */
[----:B------:R-:W-:-:S05]  /*00e0*/  IMAD R2, R3, 0xf, R2 ;  /* 0x0000000f03027824 */ /* 0x000fca00078e0202 */
[----:B------:R-:W-:-:S05]  /*00f0*/  IADD3 R3, P0, PT, R31, R2, RZ ;  /* 0x000000021f037210 */ /* 0x000fca0007f1e0ff */
[----:B------:R-:W-:Y:S02]  /*0100*/  IMAD.X R4, RZ, RZ, RZ, P0 ;  /* 0x000000ffff047224 */ /* 0x000fe400000e06ff */
[----:B------:R-:W-:-:S03]  /*0110*/  IMAD.SHL.U32 R2, R3, 0x4, RZ ;  /* 0x0000000403027824 */ /* 0x000fc600078e00ff */
[----:B------:R-:W-:Y:S02]  /*0120*/  SHF.L.U64.HI R3, R3, 0x2, R4 ;  /* 0x0000000203037819 */ /* 0x000fe40000010204 */
[----:B-1----:R-:W-:-:S04]  /*0130*/  IADD3 R6, P0, PT, R2, UR4, RZ ;  /* 0x0000000402067c10 */ /* 0x002fc8000ff1e0ff */
[----:B------:R-:W-:-:S05]  /*0140*/  IADD3.X R7, PT, PT, R3, UR5, RZ, P0, !PT ;  /* 0x0000000503077c10 */ /* 0x000fca00087fe4ff */
[----:B------:R-:W2:Y:S04]  /*0150*/  LDG.E R8, desc[UR8][R6.64] ;  /* 0x0000000806087981 */ /* 0x000ea8000c1e1900 */
[----:B------:R-:W3:Y:S04]  /*0160*/  LDG.E R10, desc[UR8][R6.64+0x80] ;  /* 0x00008008060a7981 */ /* 0x000ee8000c1e1900 */
[----:B------:R-:W4:Y:S04]  /*0170*/  LDG.E R12, desc[UR8][R6.64+0x100] ;  /* 0x00010008060c7981 */ /* 0x000f28000c1e1900 */
[----:B------:R-:W5:Y:S04]  /*0180*/  LDG.E R14, desc[UR8][R6.64+0x180] ;  /* 0x00018008060e7981 */ /* 0x000f68000c1e1900 */
        /* <DEDUP_REMOVED lines=10> */
[----:B------:R-:W5:Y:S01]  /*0230*/  LDG.E R40, desc[UR8][R6.64+0x700] ;  /* 0x0007000806287981 */ /* 0x000f62000c1e1900 */
[----:B------:R-:W0:Y:S01]  /*0240*/  S2UR UR5, SR_CgaCtaId ;  /* 0x00000000000579c3 */ /* 0x000e220000008800 */
[----:B------:R-:W-:Y:S01]  /*0250*/  SHF.R.U32.HI R25, RZ, 0x5, R0 ;  /* 0x00000005ff197819 */ /* 0x000fe20000011600 */
[----:B------:R-:W-:Y:S01]  /*0260*/  UMOV UR4, 0x400 ;  /* 0x0000040000047882 */ /* 0x000fe20000000000 */
[----:B------:R-:W1:Y:S01]  /*0270*/  S2R R4, SR_LANEID ;  /* 0x0000000000047919 */ /* 0x000e620000000000 */
[----:B------:R-:W-:Y:S01]  /*0280*/  ISETP.NE.AND P0, PT, R24, RZ, PT ;  /* 0x000000ff1800720c */ /* 0x000fe20003f05270 */
[----:B------:R-:W-:Y:S01]  /*0290*/  BSSY.RECONVERGENT B0, `(.L_x_1) ;  /* 0x000011f000007945 */ /* 0x000fe20003800200 */
[----:B0-----:R-:W-:Y:S01]  /*02a0*/  ULEA UR4, UR5, UR4, 0x18 ;  /* 0x0000000405047291 */ /* 0x001fe2000f8ec0ff */
[----:B-1----:R-:W-:-:S05]  /*02b0*/  IMAD R29, R25, 0x1e0, R4 ;  /* 0x000001e0191d7824 */ /* 0x002fca00078e0204 */
[----:B------:R-:W-:-:S05]  /*02c0*/  LEA R29, R29, UR4, 0x2 ;  /* 0x000000041d1d7c11 */ /* 0x000fca000f8e10ff */
[----:B------:R-:W-:Y:S01]  /*02d0*/  IMAD R28, R4, 0x38, R29 ;  /* 0x00000038041c7824 */ /* 0x000fe200078e021d */
[----:B--2---:R0:W-:Y:S04]  /*02e0*/  STS [R29], R8 ;  /* 0x000000081d007388 */ /* 0x0041e80000000800 */
[----:B---3--:R0:W-:Y:S04]  /*02f0*/  STS [R29+0x80], R10 ;  /* 0x0000800a1d007388 */ /* 0x0081e80000000800 */
[----:B----4-:R0:W-:Y:S04]  /*0300*/  STS [R29+0x100], R12 ;  /* 0x0001000c1d007388 */ /* 0x0101e80000000800 */
[----:B-----5:R0:W-:Y:S04]  /*0310*/  STS [R29+0x180], R14 ;  /* 0x0001800e1d007388 */ /* 0x0201e80000000800 */
[----:B------:R0:W-:Y:S04]  /*0320*/  STS [R29+0x200], R16 ;  /* 0x000200101d007388 */ /* 0x0001e80000000800 */
        /* <DEDUP_REMOVED lines=9> */
[----:B------:R0:W-:Y:S01]  /*03c0*/  STS [R29+0x700], R40 ;  /* 0x000700281d007388 */ /* 0x0001e20000000800 */
[----:B------:R-:W-:-:S03]  /*03d0*/  NOP ;  /* 0x0000000000007918 */ /* 0x000fc60000000000 */
[----:B------:R0:W1:Y:S04]  /*03e0*/  LDS R5, [R28] ;  /* 0x000000001c057984 */ /* 0x0000680000000800 */
[----:B------:R0:W2:Y:S04]  /*03f0*/  LDS R6, [R28+0x4] ;  /* 0x000004001c067984 */ /* 0x0000a80000000800 */
[----:B------:R0:W3:Y:S04]  /*0400*/  LDS R7, [R28+0x8] ;  /* 0x000008001c077984 */ /* 0x0000e80000000800 */
[----:B------:R0:W4:Y:S04]  /*0410*/  LDS R8, [R28+0xc] ;  /* 0x00000c001c087984 */ /* 0x0001280000000800 */
[----:B------:R0:W0:Y:S04]  /*0420*/  LDS R9, [R28+0x10] ;  /* 0x000010001c097984 */ /* 0x0000280000000800 */
        /* <DEDUP_REMOVED lines=9> */
[----:B------:R0:W0:Y:S01]  /*04c0*/  LDS R23, [R28+0x38] ;  /* 0x000038001c177984 */ /* 0x0000220000000800 */
[----:B------:R-:W-:Y:S06]  /*04d0*/  BAR.SYNC.DEFER_BLOCKING 0x0 ;  /* 0x0000000000007b1d */ /* 0x000fec0000010000 */
[----:B-1234-:R-:W-:Y:S05]  /*04e0*/  @P0 BRA `(.L_x_2) ;  /* 0x0000000000cc0947 */ /* 0x01efea0003800000 */
[----:B0-----:R-:W-:Y:S02]  /*04f0*/  IADD3 R12, PT, PT, R7, R6, R5 ;  /* 0x00000006070c7210 */ /* 0x001fe40007ffe005 */
[C---:B------:R-:W-:Y:S02]  /*0500*/  ISETP.GT.AND P0, PT, R4.reuse, RZ, PT ;  /* 0x000000ff0400720c */ /* 0x040fe40003f04270 */
[----:B------:R-:W-:Y:S02]  /*0510*/  IADD3 R12, PT, PT, R9, R8, R12 ;  /* 0x00000008090c7210 */ /* 0x000fe40007ffe00c */
[----:B------:R-:W-:Y:S02]  /*0520*/  ISETP.NE.AND P1, PT, R4, 0x1f, PT ;  /* 0x0000001f0400780c */ /* 0x000fe40003f25270 */
[----:B------:R-:W-:Y:S02]  /*0530*/  IADD3 R12, PT, PT, R11, R10, R12 ;  /* 0x0000000a0b0c7210 */ /* 0x000fe40007ffe00c */
[----:B------:R-:W-:-:S02]  /*0540*/  ISETP.GE.U32.AND P2, PT, R0, 0x20, PT ;  /* 0x000000200000780c */ /* 0x000fc40003f46070 */
[----:B------:R-:W-:Y:S02]  /*0550*/  IADD3 R12, PT, PT, R17, R16, R12 ;  /* 0x00000010110c7210 */ /* 0x000fe40007ffe00c */
[----:B------:R-:W-:Y:S02]  /*0560*/  ISETP.NE.AND P3, PT, R4, RZ, PT ;  /* 0x000000ff0400720c */ /* 0x000fe40003f65270 */
[----:B------:R-:W-:-:S03]  /*0570*/  IADD3 R12, PT, PT, R19, R18, R12 ;  /* 0x00000012130c7210 */ /* 0x000fc60007ffe00c */
[----:B------:R-:W-:Y:S02]  /*0580*/  @!P1 LEA R27, R25, UR4, 0x2 ;  /* 0x00000004191b9c11 */ /* 0x000fe4000f8e10ff */
[----:B------:R-:W-:-:S04]  /*0590*/  IADD3 R12, PT, PT, R21, R20, R12 ;  /* 0x00000014150c7210 */ /* 0x000fc80007ffe00c */
[----:B------:R-:W-:-:S05]  /*05a0*/  IADD3 R12, PT, PT, R23, R22, R12 ;  /* 0x00000016170c7210 */ /* 0x000fca0007ffe00c */
[----:B------:R-:W0:Y:S02]  /*05b0*/  SHFL.UP PT, R13, R12, 0x1, RZ ;  /* 0x042000000c0d7989 */ /* 0x000e2400000e00ff */
[----:B0-----:R-:W-:Y:S02]  /*05c0*/  SEL R13, R13, RZ, P0 ;  /* 0x000000ff0d0d7207 */ /* 0x001fe40000000000 */
[----:B------:R-:W-:-:S03]  /*05d0*/  ISETP.GE.AND P0, PT, R4, 0x2, PT ;  /* 0x000000020400780c */ /* 0x000fc60003f06270 */
[----:B------:R-:W-:-:S05]  /*05e0*/  IMAD.IADD R13, R12, 0x1, R13 ;  /* 0x000000010c0d7824 */ /* 0x000fca00078e020d */
        /* <DEDUP_REMOVED lines=14> */
[----:B------:R-:W-:-:S03]  /*06d0*/  ISETP.NE.AND P0, PT, R25, 0x2, PT ;  /* 0x000000021900780c */ /* 0x000fc60003f05270 */
[----:B------:R-:W-:-:S05]  /*06e0*/  IMAD.IADD R26, R24, 0x1, R13 ;  /* 0x00000001181a7824 */ /* 0x000fca00078e020d */
[----:B------:R-:W-:Y:S01]  /*06f0*/  @!P1 STS [R27+0x10], R26 ;  /* 0x0000101a1b009388 */ /* 0x000fe20000000800 */
[----:B------:R-:W-:Y:S01]  /*0700*/  BAR.SYNC.DEFER_BLOCKING 0x0 ;  /* 0x0000000000007b1d */ /* 0x000fe20000010000 */
[----:B------:R-:W-:-:S05]  /*0710*/  ISETP.NE.AND P1, PT, R25, 0x3, PT ;  /* 0x000000031900780c */ /* 0x000fca0003f25270 */
[----:B------:R-:W-:Y:S04]  /*0720*/  SHFL.UP PT, R30, R26, 0x1, RZ ;  /* 0x042000001a1e7989 */ /* 0x000fe800000e00ff */
[----:B------:R-:W0:Y:S02]  /*0730*/  LDS.128 R12, [UR4+0x10] ;  /* 0x00001004ff0c7984 */ /* 0x000e240008000c00 */
[----:B0-----:R-:W-:-:S04]  /*0740*/  IMAD.IADD R13, R12, 0x1, R13 ;  /* 0x000000010c0d7824 */ /* 0x001fc800078e020d */
[----:B------:R-:W-:Y:S01]  /*0750*/  IMAD.IADD R14, R14, 0x1, R13 ;  /* 0x000000010e0e7824 */ /* 0x000fe200078e020d */
[----:B------:R-:W-:Y:S02]  /*0760*/  SEL R12, R13, R12, !P0 ;  /* 0x0000000c0d0c7207 */ /* 0x000fe40004000000 */
[----:B------:R-:W-:Y:S01]  /*0770*/  ISETP.NE.AND P0, PT, R0, RZ, PT ;  /* 0x000000ff0000720c */ /* 0x000fe20003f05270 */
[----:B------:R-:W-:Y:S01]  /*0780*/  IMAD.IADD R15, R15, 0x1, R14 ;  /* 0x000000010f0f7824 */ /* 0x000fe200078e020e */
[----:B------:R-:W-:Y:S02]  /*0790*/  SEL R13, R30, RZ, P3 ;  /* 0x000000ff1e0d7207 */ /* 0x000fe40001800000 */
[----:B------:R-:W-:-:S05]  /*07a0*/  SEL R12, R14, R12, !P1 ;  /* 0x0000000c0e0c7207 */ /* 0x000fca0004800000 */
[----:B------:R-:W-:-:S04]  /*07b0*/  @P2 IMAD.IADD R30, R12, 0x1, R13 ;  /* 0x000000010c1e2824 */ /* 0x000fc800078e020d */
[----:B------:R-:W-:Y:S05]  /*07c0*/  @P0 BRA `(.L_x_3) ;  /* 0x0000000c002c0947 */ /* 0x000fea0003800000 */
[----:B------:R-:W0:Y:S01]  /*07d0*/  LDC.64 R12, c[0x0][0x390] ;  /* 0x0000e400ff0c7b82 */ /* 0x000e220000000a00 */
[----:B------:R-:W-:Y:S02]  /*07e0*/  IMAD.MOV.U32 R14, RZ, RZ, 0x65 ;  /* 0x00000065ff0e7424 */ /* 0x000fe400078e00ff */
[----:B------:R-:W-:-:S03]  /*07f0*/  IMAD.MOV.U32 R30, RZ, RZ, RZ ;  /* 0x000000ffff1e7224 */ /* 0x000fc600078e00ff */
[----:B0-----:R0:W-:Y:S01]  /*0800*/  ST.E.64.STRONG.GPU desc[UR8][R12.64+0x100], R14 ;  /* 0x0001000e0c007985 */ /* 0x0011e2000c10fb08 */
[----:B------:R-:W-:Y:S05]  /*0810*/  BRA `(.L_x_3) ;  /* 0x0000000c00187947 */ /* 0x000fea0003800000 */
.L_x_2:
[----:B0-----:R-:W-:Y:S02]  /*0820*/  IADD3 R12, PT, PT, R7, R6, R5 ;  /* 0x00000006070c7210 */ /* 0x001fe40007ffe005 */
[C---:B------:R-:W-:Y:S02]  /*0830*/  ISETP.GT.AND P0, PT, R4.reuse, RZ, PT ;  /* 0x000000ff0400720c */ /* 0x040fe40003f04270 */
[----:B------:R-:W-:Y:S02]  /*0840*/  IADD3 R12, PT, PT, R9, R8, R12 ;  /* 0x00000008090c7210 */ /* 0x000fe40007ffe00c */
[C---:B------:R-:W-:Y:S02]  /*0850*/  ISETP.NE.AND P1, PT, R4.reuse, 0x1f, PT ;  /* 0x0000001f0400780c */ /* 0x040fe40003f25270 */
[----:B------:R-:W-:Y:S02]  /*0860*/  IADD3 R12, PT, PT, R11, R10, R12 ;  /* 0x0000000a0b0c7210 */ /* 0x000fe40007ffe00c */
[----:B------:R-:W-:-:S02]  /*0870*/  ISETP.NE.AND P2, PT, R4, RZ, PT ;  /* 0x000000ff0400720c */ /* 0x000fc40003f45270 */
[----:B------:R-:W-:-:S04]  /*0880*/  IADD3 R12, PT, PT, R17, R16, R12 ;  /* 0x00000010110c7210 */ /* 0x000fc80007ffe00c */
        /* <DEDUP_REMOVED lines=32> */
[----:B------:R-:W-:Y:S01]  /*0a90*/  ISETP.GT.U32.AND P0, PT, R0, 0x1f, PT ;  /* 0x0000001f0000780c */ /* 0x000fe20003f04070 */
[----:B------:R-:W-:Y:S01]  /*0aa0*/  IMAD.IADD R15, R15, 0x1, R14 ;  /* 0x000000010f0f7824 */ /* 0x000fe200078e020e */
[----:B------:R-:W-:Y:S02]  /*0ab0*/  SEL R13, R31, RZ, P2 ;  /* 0x000000ff1f0d7207 */ /* 0x000fe40001000000 */
[----:B------:R-:W-:Y:S02]  /*0ac0*/  SEL R12, R14, R12, !P1 ;  /* 0x0000000c0e0c7207 */ /* 0x000fe40004800000 */
[----:B------:R-:W-:-:S03]  /*0ad0*/  ISETP.GE.U32.AND P1, PT, R0, 0x20, PT ;  /* 0x000000200000780c */ /* 0x000fc60003f26070 */
[----:B------:R-:W-:-:S05]  /*0ae0*/  IMAD.IADD R12, R12, 0x1, R13 ;  /* 0x000000010c0c7824 */ /* 0x000fca00078e020d */
[----:B------:R-:W-:Y:S01]  /*0af0*/  SEL R31, R31, R12, !P1 ;  /* 0x0000000c1f1f7207 */ /* 0x000fe20004800000 */
[----:B------:R-:W-:Y:S06]  /*0b00*/  @P0 BRA `(.L_x_4) ;  /* 0x0000000800380947 */ /* 0x000fec0003800000 */
[----:B------:R-:W0:Y:S01]  /*0b10*/  LDC.64 R12, c[0x0][0x390] ;  /* 0x0000e400ff0c7b82 */ /* 0x000e220000000a00 */
[----:B------:R-:W-:Y:S02]  /*0b20*/  ISETP.NE.AND P0, PT, R0, RZ, PT ;  /* 0x000000ff0000720c */ /* 0x000fe40003f05270 */
[----:B------:R-:W-:-:S05]  /*0b30*/  LOP3.LUT R25, RZ, R0, RZ, 0x33, !PT ;  /* 0x00000000ff197212 */ /* 0x000fca00078e33ff */
[----:B------:R-:W1:Y:S01]  /*0b40*/  LDC R30, c[0x0][0x370] ;  /* 0x0000dc00ff1e7b82 */ /* 0x000e620000000800 */
[----:B------:R-:W-:-:S05]  /*0b50*/  IMAD.IADD R32, R24, 0x1, R25 ;  /* 0x0000000118207824 */ /* 0x000fca00078e0219 */
[----:B------:R-:W-:Y:S01]  /*0b60*/  @!P0 IMAD.MOV.U32 R14, RZ, RZ, 0x64 ;  /* 0x00000064ff0e8424 */ /* 0x000fe200078e00ff */
[----:B------:R2:W-:Y:S01]  /*0b70*/  @!P0 STS [UR4+0xc], R15 ;  /* 0x00000c0fff008988 */ /* 0x0005e20008000804 */
[----:B0-----:R-:W-:-:S05]  /*0b80*/  IMAD.WIDE R42, R24, 0x8, R12 ;  /* 0x00000008182a7825 */ /* 0x001fca00078e020c */
[----:B------:R2:W-:Y:S01]  /*0b90*/  @!P0 ST.E.64.STRONG.GPU desc[UR8][R42.64+0x100], R14 ;  /* 0x0001000e2a008985 */ /* 0x0005e2000c10fb08 */
[----:B-1----:R-:W-:-:S13]  /*0ba0*/  ISETP.GT.U32.AND P1, PT, R30, 0x1f3, PT ;  /* 0x000001f31e00780c */ /* 0x002fda0003f24070 */
[----:B--2---:R-:W-:Y:S05]  /*0bb0*/  @P1 BRA `(.L_x_5) ;  /* 0x0000000000081947 */ /* 0x004fea0003800000 */
[----:B------:R0:W-:Y:S06]  /*0bc0*/  MEMBAR.SC.CTA ;  /* 0x0000000000007992 */ /* 0x0001ec0000000000 */
[----:B0-----:R-:W-:Y:S05]  /*0bd0*/  BRA `(.L_x_6) ;  /* 0x0000000000087947 */ /* 0x001fea0003800000 */
.L_x_5:
[----:B------:R-:W-:Y:S05]  /*0be0*/  NANOSLEEP 0x1c2 ;  /* 0x000001c20000795d */ /* 0x000fea0003800000 */
[----:B------:R-:W-:Y:S01]  /*0bf0*/  NOP ;  /* 0x0000000000007918 */ /* 0x000fe20000000000 */
.L_x_6:
[----:B------:R-:W-:-:S05]  /*0c00*/  IMAD.WIDE R24, R32, 0x8, R12 ;  /* 0x0000000820187825 */ /* 0x000fca00078e020c */
[----:B------:R-:W2:Y:S01]  /*0c10*/  LD.E.64.STRONG.GPU R12, desc[UR8][R24.64+0x100] ;  /* 0x00010008180c7980 */ /* 0x000ea2000c10fb00 */
[----:B------:R-:W-:Y:S01]  /*0c20*/  UMOV UR5, 0xffffffff ;  /* 0xffffffff00057882 */ /* 0x000fe20000000000 */
[----:B--2---:R-:W-:Y:S02]  /*0c30*/  ISETP.NE.AND P0, PT, R12, 0x63, PT ;  /* 0x000000630c00780c */ /* 0x004fe40003f05270 */
[----:B------:R-:W-:Y:S11]  /*0c40*/  BRA.DIV UR5, `(.L_x_7) ;  /* 0x0000002a05347947 */ /* 0x000ff6000b800000 */
[----:B------:R-:W-:-:S13]  /*0c50*/  VOTE.ANY P0, !P0 ;  /* 0x0000000000ff7806 */ /* 0x000fda0004000100 */
.L_x_46:
[----:B------:R-:W-:Y:S05]  /*0c60*/  @!P0 BRA `(.L_x_8) ;  /* 0x0000000000308947 */ /* 0x000fea0003800000 */
.L_x_12:
[----:B------:R-:W-:Y:S05]  /*0c70*/  YIELD ;  /* 0x0000000000007946 */ /* 0x000fea0003800000 */
[----:B------:R-:W-:Y:S05]  /*0c80*/  @P1 BRA `(.L_x_9) ;  /* 0x0000000000081947 */ /* 0x000fea0003800000 */
[----:B------:R0:W-:Y:S06]  /*0c90*/  MEMBAR.SC.CTA ;  /* 0x0000000000007992 */ /* 0x0001ec0000000000 */
[----:B0-----:R-:W-:Y:S05]  /*0ca0*/  BRA `(.L_x_10) ;  /* 0x0000000000087947 */ /* 0x001fea0003800000 */
.L_x_9:
[----:B------:R-:W-:Y:S05]  /*0cb0*/  NANOSLEEP 0x15e ;  /* 0x0000015e0000795d */ /* 0x000fea0003800000 */
[----:B------:R-:W-:Y:S01]  /*0cc0*/  NOP ;  /* 0x0000000000007918 */ /* 0x000fe20000000000 */
.L_x_10:
[----:B------:R-:W2:Y:S01]  /*0cd0*/  LD.E.64.STRONG.GPU R12, desc[UR8][R24.64+0x100] ;  /* 0x00010008180c7980 */ /* 0x000ea2000c10fb00 */
[----:B------:R-:W-:Y:S01]  /*0ce0*/  UMOV UR5, 0xffffffff ;  /* 0xffffffff00057882 */ /* 0x000fe20000000000 */
[----:B--2---:R-:W-:Y:S02]  /*0cf0*/  ISETP.NE.AND P0, PT, R12, 0x63, PT ;  /* 0x000000630c00780c */ /* 0x004fe40003f05270 */
[----:B------:R-:W-:Y:S11]  /*0d00*/  BRA.DIV UR5, `(.L_x_11) ;  /* 0x0000002a05247947 */ /* 0x000ff6000b800000 */
[----:B------:R-:W-:-:S13]  /*0d10*/  VOTE.ANY P0, !P0 ;  /* 0x0000000000ff7806 */ /* 0x000fda0004000100 */
.L_x_49:
[----:B------:R-:W-:Y:S05]  /*0d20*/  @P0 BRA `(.L_x_12) ;  /* 0xfffffffc00d00947 */ /* 0x000fea000383ffff */
.L_x_8:
[----:B------:R-:W-:Y:S01]  /*0d30*/  UMOV UR5, 0xffffffff ;  /* 0xffffffff00057882 */ /* 0x000fe20000000000 */
[----:B------:R-:W-:Y:S02]  /*0d40*/  ISETP.NE.AND P0, PT, R12, 0x65, PT ;  /* 0x000000650c00780c */ /* 0x000fe40003f05270 */
[----:B------:R-:W-:Y:S11]  /*0d50*/  BRA.DIV UR5, `(.L_x_13) ;  /* 0x0000002a05307947 */ /* 0x000ff6000b800000 */
[----:B------:R-:W0:Y:S01]  /*0d60*/  S2R R33, SR_GEMASK ;  /* 0x0000000000217919 */ /* 0x000e220000003c00 */
[----:B------:R-:W-:Y:S01]  /*0d70*/  VOTE.ANY R14, PT, !P0 ;  /* 0x00000000000e7806 */ /* 0x000fe200040e0100 */
[C---:B------:R-:W-:Y:S02]  /*0d80*/  VIADD R37, R4.reuse, 0x2 ;  /* 0x0000000204257836 */ /* 0x040fe40000000000 */
[C---:B------:R-:W-:Y:S02]  /*0d90*/  VIADD R36, R4.reuse, 0x4 ;  /* 0x0000000404247836 */ /* 0x040fe40000000000 */
[----:B------:R-:W-:Y:S01]  /*0da0*/  VIADD R35, R4, 0x8 ;  /* 0x0000000804237836 */ /* 0x000fe20000000000 */
[----:B0-----:R-:W-:-:S05]  /*0db0*/  LOP3.LUT R14, R14, 0x80000000, R33, 0xec, !PT ;  /* 0x800000000e0e7812 */ /* 0x001fca00078eec21 */
[----:B------:R-:W-:-:S05]  /*0dc0*/  VIADD R25, R14, 0xffffffff ;  /* 0xffffffff0e197836 */ /* 0x000fca0000000000 */
[----:B------:R-:W-:-:S04]  /*0dd0*/  LOP3.LUT R25, R14, R25, RZ, 0xc, !PT ;  /* 0x000000190e197212 */ /* 0x000fc800078e0cff */
[----:B------:R0:W1:Y:S02]  /*0de0*/  POPC R39, R25 ;  /* 0x0000001900277309 */ /* 0x0000640000000000 */
[----:B0-----:R-:W0:Y:S01]  /*0df0*/  LDC.64 R24, c[0x0][0x390] ;  /* 0x0000e400ff187b82 */ /* 0x001e220000000a00 */
[----:B-1----:R-:W1:Y:S01]  /*0e00*/  SHFL.DOWN PT, R34, R13, 0x1, R39 ;  /* 0x082000000d227989 */ /* 0x002e6200000e0027 */
[----:B------:R-:W-:-:S04]  /*0e10*/  ISETP.GE.AND P0, PT, R4, R39, PT ;  /* 0x000000270400720c */ /* 0x000fc80003f06270 */
[----:B-1----:R-:W-:Y:S02]  /*0e20*/  SEL R34, R34, RZ, !P0 ;  /* 0x000000ff22227207 */ /* 0x002fe40004000000 */
[----:B------:R-:W-:-:S03]  /*0e30*/  ISETP.GT.AND P0, PT, R37, R39, PT ;  /* 0x000000272500720c */ /* 0x000fc60003f04270 */
[----:B------:R-:W-:-:S05]  /*0e40*/  IMAD.IADD R26, R34, 0x1, R13 ;  /* 0x00000001221a7824 */ /* 0x000fca00078e020d */
[----:B------:R-:W1:Y:S02]  /*0e50*/  SHFL.DOWN PT, R34, R26, 0x2, R39 ;  /* 0x084000001a227989 */ /* 0x000e6400000e0027 */
[----:B-1----:R-:W-:Y:S02]  /*0e60*/  SEL R27, R34, RZ, !P0 ;  /* 0x000000ff221b7207 */ /* 0x002fe40004000000 */
[----:B------:R-:W-:-:S03]  /*0e70*/  ISETP.GT.AND P0, PT, R36, R39, PT ;  /* 0x000000272400720c */ /* 0x000fc60003f04270 */
[----:B------:R-:W-:Y:S01]  /*0e80*/  IMAD.IADD R38, R26, 0x1, R27 ;  /* 0x000000011a267824 */ /* 0x000fe200078e021b */
[----:B0-----:R-:W-:-:S04]  /*0e90*/  IADD3 R26, P2, PT, R24, 0x100, RZ ;  /* 0x00000100181a7810 */ /* 0x001fc80007f5e0ff */
[----:B------:R-:W0:Y:S01]  /*0ea0*/  SHFL.DOWN PT, R34, R38, 0x4, R39 ;  /* 0x0880000026227989 */ /* 0x000e2200000e0027 */
[----:B------:R-:W-:Y:S01]  /*0eb0*/  IMAD.X R27, RZ, RZ, R25, P2 ;  /* 0x000000ffff1b7224 */ /* 0x000fe200010e0619 */
[----:B0-----:R-:W-:Y:S02]  /*0ec0*/  SEL R13, R34, RZ, !P0 ;  /* 0x000000ff220d7207 */ /* 0x001fe40004000000 */
[----:B------:R-:W-:-:S03]  /*0ed0*/  ISETP.GT.AND P0, PT, R35, R39, PT ;  /* 0x000000272300720c */ /* 0x000fc60003f04270 */
[----:B------:R-:W-:Y:S02]  /*0ee0*/  IMAD.IADD R40, R38, 0x1, R13 ;  /* 0x0000000126287824 */ /* 0x000fe400078e020d */
[----:B------:R-:W-:-:S03]  /*0ef0*/  VIADD R38, R4, 0x10 ;  /* 0x0000001004267836 */ /* 0x000fc60000000000 */
[----:B------:R-:W0:Y:S02]  /*0f00*/  SHFL.DOWN PT, R34, R40, 0x8, R39 ;  /* 0x0900000028227989 */ /* 0x000e2400000e0027 */
[----:B------:R-:W-:Y:S02]  /*0f10*/  ISETP.GT.AND P1, PT, R38, R39, PT ;  /* 0x000000272600720c */ /* 0x000fe40003f24270 */
[----:B0-----:R-:W-:Y:S02]  /*0f20*/  SEL R13, R34, RZ, !P0 ;  /* 0x000000ff220d7207 */ /* 0x001fe40004000000 */
[----:B------:R-:W-:-:S03]  /*0f30*/  ISETP.NE.AND P0, PT, R12, 0x65, PT ;  /* 0x000000650c00780c */ /* 0x000fc60003f05270 */
[----:B------:R-:W-:-:S05]  /*0f40*/  IMAD.IADD R44, R40, 0x1, R13 ;  /* 0x00000001282c7824 */ /* 0x000fca00078e020d */
[----:B------:R-:W0:Y:S05]  /*0f50*/  SHFL.DOWN PT, R34, R44, 0x10, R39 ;  /* 0x0a0000002c227989 */ /* 0x000e2a00000e0027 */
[----:B------:R-:W-:Y:S02]  /*0f60*/  VOTE.ALL P0, P0 ;  /* 0x0000000000ff7806 */ /* 0x000fe40000000000 */
[----:B0-----:R-:W-:-:S05]  /*0f70*/  SEL R13, R34, RZ, !P1 ;  /* 0x000000ff220d7207 */ /* 0x001fca0004800000 */
[----:B------:R-:W-:-:S07]  /*0f80*/  IMAD.IADD R40, R44, 0x1, R13 ;  /* 0x000000012c287824 */ /* 0x000fce00078e020d */
.L_x_58:
[----:B------:R-:W-:Y:S05]  /*0f90*/  @!P0 BRA `(.L_x_14) ;  /* 0x0000000000d48947 */ /* 0x000fea0003800000 */
.L_x_22:
[----:B------:R-:W-:-:S05]  /*0fa0*/  IMAD.WIDE R24, R32, 0x8, R26 ;  /* 0x0000000820187825 */ /* 0x000fca00078e021a */
[----:B------:R-:W2:Y:S01]  /*0fb0*/  LD.E.64.STRONG.GPU R12, desc[UR8][R24.64+-0x100] ;  /* 0xffff0008180c7980 */ /* 0x000ea2000c10fb00 */
[----:B------:R-:W-:Y:S05]  /*0fc0*/  YIELD ;  /* 0x0000000000007946 */ /* 0x000fea0003800000 */
[----:B------:R-:W-:Y:S01]  /*0fd0*/  UMOV UR5, 0xffffffff ;  /* 0xffffffff00057882 */ /* 0x000fe20000000000 */
[----:B--2---:R-:W-:Y:S02]  /*0fe0*/  ISETP.NE.AND P0, PT, R12, 0x63, PT ;  /* 0x000000630c00780c */ /* 0x004fe40003f05270 */
[----:B------:R-:W-:Y:S11]  /*0ff0*/  BRA.DIV UR5, `(.L_x_15) ;  /* 0x0000002a058c7947 */ /* 0x000ff6000b800000 */
[----:B------:R-:W-:-:S13]  /*1000*/  VOTE.ANY P0, !P0 ;  /* 0x0000000000ff7806 */ /* 0x000fda0004000100 */
.L_x_61:
[----:B------:R-:W-:Y:S05]  /*1010*/  @!P0 BRA `(.L_x_16) ;  /* 0x0000000000348947 */ /* 0x000fea0003800000 */
[----:B------:R-:W-:-:S13]  /*1020*/  ISETP.GT.U32.AND P1, PT, R30, 0x1f3, PT ;  /* 0x000001f31e00780c */ /* 0x000fda0003f24070 */
.L_x_20:
[----:B------:R-:W-:Y:S05]  /*1030*/  YIELD ;  /* 0x0000000000007946 */ /* 0x000fea0003800000 */
[----:B------:R-:W-:Y:S05]  /*1040*/  @P1 BRA `(.L_x_17) ;  /* 0x0000000000081947 */ /* 0x000fea0003800000 */
[----:B------:R0:W-:Y:S06]  /*1050*/  MEMBAR.SC.CTA ;  /* 0x0000000000007992 */ /* 0x0001ec0000000000 */
[----:B0-----:R-:W-:Y:S05]  /*1060*/  BRA `(.L_x_18) ;  /* 0x0000000000087947 */ /* 0x001fea0003800000 */
.L_x_17:
[----:B------:R-:W-:Y:S05]  /*1070*/  NANOSLEEP 0x15e ;  /* 0x0000015e0000795d */ /* 0x000fea0003800000 */
[----:B------:R-:W-:Y:S01]  /*1080*/  NOP ;  /* 0x0000000000007918 */ /* 0x000fe20000000000 */
.L_x_18:
[----:B------:R-:W2:Y:S01]  /*1090*/  LD.E.64.STRONG.GPU R12, desc[UR8][R24.64+-0x100] ;  /* 0xffff0008180c7980 */ /* 0x000ea2000c10fb00 */
[----:B------:R-:W-:Y:S01]  /*10a0*/  UMOV UR5, 0xffffffff ;  /* 0xffffffff00057882 */ /* 0x000fe20000000000 */
[----:B--2---:R-:W-:Y:S02]  /*10b0*/  ISETP.NE.AND P0, PT, R12, 0x63, PT ;  /* 0x000000630c00780c */ /* 0x004fe40003f05270 */
[----:B------:R-:W-:Y:S11]  /*10c0*/  BRA.DIV UR5, `(.L_x_19) ;  /* 0x0000002a05787947 */ /* 0x000ff6000b800000 */
[----:B------:R-:W-:-:S13]  /*10d0*/  VOTE.ANY P0, !P0 ;  /* 0x0000000000ff7806 */ /* 0x000fda0004000100 */
.L_x_64:
[----:B------:R-:W-:Y:S05]  /*10e0*/  @P0 BRA `(.L_x_20) ;  /* 0xfffffffc00d00947 */ /* 0x000fea000383ffff */
.L_x_16:
[----:B------:R-:W-:Y:S01]  /*10f0*/  UMOV UR5, 0xffffffff ;  /* 0xffffffff00057882 */ /* 0x000fe20000000000 */
[----:B------:R-:W-:Y:S02]  /*1100*/  ISETP.NE.AND P0, PT, R12, 0x65, PT ;  /* 0x000000650c00780c */ /* 0x000fe40003f05270 */
[----:B------:R-:W-:Y:S11]  /*1110*/  BRA.DIV UR5, `(.L_x_21) ;  /* 0x0000002a05847947 */ /* 0x000ff6000b800000 */
[----:B------:R-:W-:Y:S01]  /*1120*/  VOTE.ANY R14, PT, !P0 ;  /* 0x00000000000e7806 */ /* 0x000fe200040e0100 */
[----:B------:R-:W-:-:S03]  /*1130*/  VIADD R32, R32, 0xffffffe0 ;  /* 0xffffffe020207836 */ /* 0x000fc60000000000 */
[----:B------:R-:W-:-:S05]  /*1140*/  LOP3.LUT R14, R14, 0x80000000, R33, 0xec, !PT ;  /* 0x800000000e0e7812 */ /* 0x000fca00078eec21 */
[----:B------:R-:W-:-:S05]  /*1150*/  VIADD R25, R14, 0xffffffff ;  /* 0xffffffff0e197836 */ /* 0x000fca0000000000 */
[----:B------:R-:W-:-:S04]  /*1160*/  LOP3.LUT R25, R14, R25, RZ, 0xc, !PT ;  /* 0x000000190e197212 */ /* 0x000fc800078e0cff */
[----:B------:R-:W0:Y:S02]  /*1170*/  POPC R24, R25 ;  /* 0x0000001900187309 */ /* 0x000e240000000000 */
[----:B0-----:R-:W0:Y:S01]  /*1180*/  SHFL.DOWN PT, R34, R13, 0x1, R24 ;  /* 0x082000000d227989 */ /* 0x001e2200000e0018 */
[-C--:B------:R-:W-:Y:S02]  /*1190*/  ISETP.GE.AND P0, PT, R4, R24.reuse, PT ;  /* 0x000000180400720c */ /* 0x080fe40003f06270 */
[-C--:B------:R-:W-:Y:S02]  /*11a0*/  ISETP.GT.AND P1, PT, R38, R24.reuse, PT ;  /* 0x000000182600720c */ /* 0x080fe40003f24270 */
[----:B0-----:R-:W-:Y:S02]  /*11b0*/  SEL R34, R34, RZ, !P0 ;  /* 0x000000ff22227207 */ /* 0x001fe40004000000 */
[----:B------:R-:W-:-:S03]  /*11c0*/  ISETP.GT.AND P0, PT, R37, R24, PT ;  /* 0x000000182500720c */ /* 0x000fc60003f04270 */
[----:B------:R-:W-:-:S05]  /*11d0*/  IMAD.IADD R39, R34, 0x1, R13 ;  /* 0x0000000122277824 */ /* 0x000fca00078e020d */
[----:B------:R-:W0:Y:S02]  /*11e0*/  SHFL.DOWN PT, R34, R39, 0x2, R24 ;  /* 0x0840000027227989 */ /* 0x000e2400000e0018 */
        /* <DEDUP_REMOVED lines=9> */
[----:B------:R-:W-:-:S03]  /*1280*/  ISETP.NE.AND P0, PT, R12, 0x65, PT ;  /* 0x000000650c00780c */ /* 0x000fc60003f05270 */
[----:B------:R-:W-:-:S05]  /*1290*/  IMAD.IADD R39, R45, 0x1, R34 ;  /* 0x000000012d277824 */ /* 0x000fca00078e0222 */
[----:B------:R-:W0:Y:S05]  /*12a0*/  SHFL.DOWN PT, R34, R39, 0x10, R24 ;  /* 0x0a00000027227989 */ /* 0x000e2a00000e0018 */
[----:B------:R-:W-:Y:S02]  /*12b0*/  VOTE.ALL P0, P0 ;  /* 0x0000000000ff7806 */ /* 0x000fe40000000000 */
[----:B0-----:R-:W-:-:S04]  /*12c0*/  SEL R34, R34, RZ, !P1 ;  /* 0x000000ff22227207 */ /* 0x001fc80004800000 */
[----:B------:R-:W-:-:S07]  /*12d0*/  IADD3 R40, PT, PT, R39, R34, R40 ;  /* 0x0000002227287210 */ /* 0x000fce0007ffe028 */
.L_x_73:
[----:B------:R-:W-:Y:S05]  /*12e0*/  @P0 BRA `(.L_x_22) ;  /* 0xfffffffc002c0947 */ /* 0x000fea000383ffff */
.L_x_14:
[----:B------:R-:W-:Y:S02]  /*12f0*/  ISETP.NE.AND P1, PT, R0, RZ, PT ;  /* 0x000000ff0000720c */ /* 0x000fe40003f25270 */
[----:B------:R-:W-:-:S11]  /*1300*/  ISETP.NE.AND P0, PT, R4, RZ, PT ;  /* 0x000000ff0400720c */ /* 0x000fd60003f05270 */
[----:B------:R-:W0:Y:S01]  /*1310*/  @!P1 S2R R13, SR_CgaCtaId ;  /* 0x00000000000d9919 */ /* 0x000e220000008800 */
[----:B------:R-:W-:Y:S01]  /*1320*/  @!P1 MOV R4, 0x400 ;  /* 0x0000040000049802 */ /* 0x000fe20000000f00 */
[----:B------:R-:W-:Y:S01]  /*1330*/  @!P1 IMAD.IADD R15, R15, 0x1, R40 ;  /* 0x000000010f0f9824 */ /* 0x000fe200078e0228 */
[----:B------:R-:W-:Y:S01]  /*1340*/  @!P0 MOV R12, 0x400 ;  /* 0x00000400000c8802 */ /* 0x000fe20000000f00 */
[----:B------:R-:W1:Y:S01]  /*1350*/  @!P0 S2R R25, SR_CgaCtaId ;  /* 0x0000000000198919 */ /* 0x000e620000008800 */
[----:B------:R-:W-:-:S05]  /*1360*/  @!P1 IMAD.MOV.U32 R14, RZ, RZ, 0x65 ;  /* 0x00000065ff0e9424 */ /* 0x000fca00078e00ff */
[----:B------:R2:W-:Y:S01]  /*1370*/  @!P1 ST.E.64.STRONG.GPU desc[UR8][R42.64+0x100], R14 ;  /* 0x0001000e2a009985 */ /* 0x0005e2000c10fb08 */
[----:B0-----:R-:W-:Y:S02]  /*1380*/  @!P1 LEA R4, R13, R4, 0x18 ;  /* 0x000000040d049211 */ /* 0x001fe400078ec0ff */
[----:B-1----:R-:W-:-:S03]  /*1390*/  @!P0 LEA R25, R25, R12, 0x18 ;  /* 0x0000000c19198211 */ /* 0x002fc600078ec0ff */
[----:B------:R2:W-:Y:S01]  /*13a0*/  @!P1 STS [R4+0x8], R15 ;  /* 0x0000080f04009388 */ /* 0x0005e20000000800 */
[----:B------:R-:W-:Y:S02]  /*13b0*/  IMAD.MOV.U32 R12, RZ, RZ, R31 ;  /* 0x000000ffff0c7224 */ /* 0x000fe400078e001f */
[----:B------:R-:W-:Y:S01]  /*13c0*/  @!P0 IMAD.MOV.U32 R12, RZ, RZ, R40 ;  /* 0x000000ffff0c8224 */ /* 0x000fe200078e0028 */
[----:B------:R2:W-:Y:S04]  /*13d0*/  @!P1 STS [R4+0x4], R40 ;  /* 0x0000042804009388 */ /* 0x0005e80000000800 */
[----:B------:R2:W-:Y:S02]  /*13e0*/  @!P0 STS [R25+0x24], R40 ;  /* 0x0000242819008388 */ /* 0x0005e40000000800 */
.L_x_4:
[----:B------:R-:W-:Y:S05]  /*13f0*/  WARPSYNC.ALL ;  /* 0x0000000000007948 */ /* 0x000fea0003800000 */
[----:B------:R-:W0:Y:S08]  /*1400*/  S2UR UR6, SR_CgaCtaId ;  /* 0x00000000000679c3 */ /* 0x000e300000008800 */
[----:B------:R-:W-:Y:S01]  /*1410*/  BAR.SYNC.DEFER_BLOCKING 0x0 ;  /* 0x0000000000007b1d */ /* 0x000fe20000010000 */
[----:B------:R-:W-:-:S05]  /*1420*/  ISETP.NE.AND P0, PT, R0, RZ, PT ;  /* 0x000000ff0000720c */ /* 0x000fca0003f05270 */
[----:B------:R-:W-:Y:S02]  /*1430*/  UMOV UR5, 0x400 ;  /* 0x0000040000057882 */ /* 0x000fe40000000000 */
[----:B0-----:R-:W-:-:S09]  /*1440*/  ULEA UR5, UR6, UR5, 0x18 ;  /* 0x0000000506057291 */ /* 0x001fd2000f8ec0ff */
[----:B--2---:R-:W0:Y:S02]  /*1450*/  LDS R4, [UR5+0x24] ;  /* 0x00002405ff047984 */ /* 0x004e240008000800 */
[----:B0-----:R-:W-:-:S05]  /*1460*/  SEL R13, R4, RZ, P0 ;  /* 0x000000ff040d7207 */ /* 0x001fca0000000000 */
[----:B------:R-:W-:-:S07]  /*1470*/  IMAD.IADD R30, R13, 0x1, R12 ;  /* 0x000000010d1e7824 */ /* 0x000fce00078e020c */
.L_x_3:
[----:B------:R-:W-:Y:S05]  /*1480*/  BSYNC.RECONVERGENT B0 ;  /* 0x0000000000007941 */ /* 0x000fea0003800200 */
.L_x_1:
[----:B------:R-:W-:Y:S01]  /*1490*/  IMAD.IADD R5, R5, 0x1, R30 ;  /* 0x0000000105057824 */ /* 0x000fe200078e021e */
[----:B------:R-:W-:Y:S03]  /*14a0*/  BAR.SYNC.DEFER_BLOCKING 0x0 ;  /* 0x0000000000007b1d */ /* 0x000fe60000010000 */
[----:B------:R-:W-:-:S03]  /*14b0*/  IMAD.IADD R6, R6, 0x1, R5 ;  /* 0x0000000106067824 */ /* 0x000fc600078e0205 */
[----:B------:R-:W1:Y:S01]  /*14c0*/  LDCU.64 UR6, c[0x0][0x388] ;  /* 0x00007100ff0677ac */ /* 0x000e620008000a00 */
[----:B------:R-:W-:-:S04]  /*14d0*/  IMAD.IADD R7, R7, 0x1, R6 ;  /* 0x0000000107077824 */ /* 0x000fc800078e0206 */
[----:B------:R-:W-:-:S04]  /*14e0*/  IMAD.IADD R8, R8, 0x1, R7 ;  /* 0x0000000108087824 */ /* 0x000fc800078e0207 */
[----:B------:R-:W-:-:S04]  /*14f0*/  IMAD.IADD R9, R9, 0x1, R8 ;  /* 0x0000000109097824 */ /* 0x000fc800078e0208 */
[----:B------:R-:W-:-:S04]  /*1500*/  IMAD.IADD R10, R10, 0x1, R9 ;  /* 0x000000010a0a7824 */ /* 0x000fc800078e0209 */
[----:B------:R-:W-:Y:S01]  /*1510*/  IMAD.IADD R11, R11, 0x1, R10 ;  /* 0x000000010b0b7824 */ /* 0x000fe200078e020a */
[----:B------:R-:W-:Y:S01]  /*1520*/  STS [R28], R5 ;  /* 0x000000051c007388 */ /* 0x000fe20000000800 */
[----:B-1----:R-:W-:Y:S02]  /*1530*/  IADD3 R2, P0, PT, R2, UR6, RZ ;  /* 0x0000000602027c10 */ /* 0x002fe4000ff1e0ff */
[----:B------:R-:W-:Y:S01]  /*1540*/  IMAD.IADD R16, R16, 0x1, R11 ;  /* 0x0000000110107824 */ /* 0x000fe200078e020b */
[----:B------:R-:W-:Y:S01]  /*1550*/  STS [R28+0x4], R6 ;  /* 0x000004061c007388 */ /* 0x000fe20000000800 */
[----:B------:R-:W-:Y:S02]  /*1560*/  IADD3.X R3, PT, PT, R3, UR7, RZ, P0, !PT ;  /* 0x0000000703037c10 */ /* 0x000fe400087fe4ff */
[----:B------:R-:W-:Y:S01]  /*1570*/  IMAD.IADD R17, R17, 0x1, R16 ;  /* 0x0000000111117824 */ /* 0x000fe200078e0210 */
[----:B------:R-:W-:Y:S03]  /*1580*/  STS [R28+0x8], R7 ;  /* 0x000008071c007388 */ /* 0x000fe60000000800 */
        /* <DEDUP_REMOVED lines=11> */
[----:B------:R-:W-:Y:S04]  /*1640*/  STS [R28+0x20], R17 ;  /* 0x000020111c007388 */ /* 0x000fe80000000800 */
[----:B------:R-:W-:Y:S04]  /*1650*/  STS [R28+0x24], R18 ;  /* 0x000024121c007388 */ /* 0x000fe80000000800 */
[----:B------:R-:W-:Y:S04]  /*1660*/  STS [R28+0x28], R19 ;  /* 0x000028131c007388 */ /* 0x000fe80000000800 */
[----:B------:R-:W-:Y:S04]  /*1670*/  STS [R28+0x2c], R20 ;  /* 0x00002c141c007388 */ /* 0x000fe80000000800 */
[----:B------:R-:W-:Y:S04]  /*1680*/  STS [R28+0x30], R21 ;  /* 0x000030151c007388 */ /* 0x000fe80000000800 */
[----:B------:R-:W-:Y:S04]  /*1690*/  STS [R28+0x34], R22 ;  /* 0x000034161c007388 */ /* 0x000fe80000000800 */
[----:B------:R-:W-:Y:S01]  /*16a0*/  STS [R28+0x38], R23 ;  /* 0x000038171c007388 */ /* 0x000fe20000000800 */
[----:B------:R-:W-:-:S03]  /*16b0*/  NOP ;  /* 0x0000000000007918 */ /* 0x000fc60000000000 */
[----:B------:R-:W1:Y:S04]  /*16c0*/  LDS R5, [R29] ;  /* 0x000000001d057984 */ /* 0x000e680000000800 */
[----:B------:R-:W2:Y:S04]  /*16d0*/  LDS R7, [R29+0x80] ;  /* 0x000080001d077984 */ /* 0x000ea80000000800 */
[----:B------:R-:W3:Y:S04]  /*16e0*/  LDS R9, [R29+0x100] ;  /* 0x000100001d097984 */ /* 0x000ee80000000800 */
[----:B------:R-:W4:Y:S04]  /*16f0*/  LDS R11, [R29+0x180] ;  /* 0x000180001d0b7984 */ /* 0x000f280000000800 */
[----:B0-----:R-:W0:Y:S04]  /*1700*/  LDS R13, [R29+0x200] ;  /* 0x000200001d0d7984 */ /* 0x001e280000000800 */
[----:B------:R-:W5:Y:S04]  /*1710*/  LDS R15, [R29+0x280] ;  /* 0x000280001d0f7984 */ /* 0x000f680000000800 */
        /* <DEDUP_REMOVED lines=9> */
[----:B-1----:R-:W-:Y:S04]  /*17b0*/  STG.E desc[UR8][R2.64], R5 ;  /* 0x0000000502007986 */ /* 0x002fe8000c101908 */
[----:B--2---:R-:W-:Y:S04]  /*17c0*/  STG.E desc[UR8][R2.64+0x80], R7 ;  /* 0x0000800702007986 */ /* 0x004fe8000c101908 */
[----:B---3--:R-:W-:Y:S04]  /*17d0*/  STG.E desc[UR8][R2.64+0x100], R9 ;  /* 0x0001000902007986 */ /* 0x008fe8000c101908 */
[----:B----4-:R-:W-:Y:S04]  /*17e0*/  STG.E desc[UR8][R2.64+0x180], R11 ;  /* 0x0001800b02007986 */ /* 0x010fe8000c101908 */
[----:B0-----:R-:W-:Y:S04]  /*17f0*/  STG.E desc[UR8][R2.64+0x200], R13 ;  /* 0x0002000d02007986 */ /* 0x001fe8000c101908 */
[----:B-----5:R-:W-:Y:S04]  /*1800*/  STG.E desc[UR8][R2.64+0x280], R15 ;  /* 0x0002800f02007986 */ /* 0x020fe8000c101908 */
[----:B------:R-:W-:Y:S04]  /*1810*/  STG.E desc[UR8][R2.64+0x300], R17 ;  /* 0x0003001102007986 */ /* 0x000fe8000c101908 */
[----:B------:R-:W-:Y:S04]  /*1820*/  STG.E desc[UR8][R2.64+0x380], R19 ;  /* 0x0003801302007986 */ /* 0x000fe8000c101908 */
[----:B------:R-:W-:Y:S04]  /*1830*/  STG.E desc[UR8][R2.64+0x400], R21 ;  /* 0x0004001502007986 */ /* 0x000fe8000c101908 */
[----:B------:R-:W-:Y:S04]  /*1840*/  STG.E desc[UR8][R2.64+0x480], R23 ;  /* 0x0004801702007986 */ /* 0x000fe8000c101908 */
[----:B------:R-:W-:Y:S04]  /*1850*/  STG.E desc[UR8][R2.64+0x500], R25 ;  /* 0x0005001902007986 */ /* 0x000fe8000c101908 */
[----:B------:R-:W-:Y:S04]  /*1860*/  STG.E desc[UR8][R2.64+0x580], R27 ;  /* 0x0005801b02007986 */ /* 0x000fe8000c101908 */
[----:B------:R-:W-:Y:S04]  /*1870*/  STG.E desc[UR8][R2.64+0x600], R31 ;  /* 0x0006001f02007986 */ /* 0x000fe8000c101908 */
[----:B------:R-:W-:Y:S04]  /*1880*/  STG.E desc[UR8][R2.64+0x680], R33 ;  /* 0x0006802102007986 */ /* 0x000fe8000c101908 */
[----:B------:R-:W-:Y:S01]  /*1890*/  STG.E desc[UR8][R2.64+0x700], R35 ;  /* 0x0007002302007986 */ /* 0x000fe2000c101908 */
[----:B------:R-:W-:Y:S05]  /*18a0*/  EXIT ;  /* 0x000000000000794d */ /* 0x000fea0003800000 */
.L_x_0:
[----:B------:R-:W-:-:S13]  /*18b0*/  ISETP.NE.AND P0, PT, R30, RZ, PT ;  /* 0x000000ff1e00720c */ /* 0x000fda0003f05270 */
[----:B------:R-:W-:Y:S05]  /*18c0*/  @!P0 EXIT ;  /* 0x000000000000894d */ /* 0x000fea0003800000 */
[----:B------:R-:W0:Y:S02]  /*18d0*/  LDC.64 R2, c[0x0][0x380] ;  /* 0x0000e000ff027b82 */ /* 0x000e240000000a00 */
[----:B0-----:R-:W-:-:S05]  /*18e0*/  IMAD.WIDE.U32 R2, R31, 0x4, R2 ;  /* 0x000000041f027825 */ /* 0x001fca00078e0002 */
[----:B------:R0:W2:Y:S01]  /*18f0*/  LDG.E R7, desc[UR8][R2.64] ;  /* 0x0000000802077981 */ /* 0x0000a2000c1e1900 */
[----:B------:R-:W1:Y:S02]  /*1900*/  S2R R0, SR_TID.X ;  /* 0x0000000000007919 */ /* 0x000e640000002100 */
[C---:B-1----:R-:W-:Y:S02]  /*1910*/  LOP3.LUT R4, R0.reuse, 0x1f, RZ, 0xc0, !PT ;  /* 0x0000001f00047812 */ /* 0x042fe400078ec0ff */
[----:B------:R-:W-:-:S05]  /*1920*/  LOP3.LUT R5, R0, 0x3e0, RZ, 0xc0, !PT ;  /* 0x000003e000057812 */ /* 0x000fca00078ec0ff */
[----:B------:R-:W-:-:S04]  /*1930*/  IMAD R19, R5, 0xf, R4 ;  /* 0x0000000f05137824 */ /* 0x000fc800078e0204 */
[C---:B------:R-:W-:Y:S01]  /*1940*/  VIADD R5, R19.reuse, 0x20 ;  /* 0x0000002013057836 */ /* 0x040fe20000000000 */
[C---:B------:R-:W-:Y:S01]  /*1950*/  ISETP.GE.U32.AND P3, PT, R19.reuse, R30, PT ;  /* 0x0000001e1300720c */ /* 0x040fe20003f66070 */
[C---:B------:R-:W-:Y:S01]  /*1960*/  VIADD R9, R19.reuse, 0x40 ;  /* 0x0000004013097836 */ /* 0x040fe20000000000 */
[C---:B------:R-:W-:Y:S01]  /*1970*/  LEA R8, P2, R19.reuse, R2, 0x2 ;  /* 0x0000000213087211 */ /* 0x040fe200078410ff */
[----:B------:R-:W-:Y:S01]  /*1980*/  VIADD R11, R19, 0x60 ;  /* 0x00000060130b7836 */ /* 0x000fe20000000000 */
[-C--:B------:R-:W-:Y:S01]  /*1990*/  ISETP.GE.U32.AND P4, PT, R5, R30.reuse, PT ;  /* 0x0000001e0500720c */ /* 0x080fe20003f86070 */
[----:B------:R-:W-:Y:S01]  /*19a0*/  VIADD R5, R19, 0x80 ;  /* 0x0000008013057836 */ /* 0x000fe20000000000 */
[-C--:B------:R-:W-:Y:S01]  /*19b0*/  ISETP.GE.U32.AND P5, PT, R9, R30.reuse, PT ;  /* 0x0000001e0900720c */ /* 0x080fe20003fa6070 */
[----:B------:R-:W-:Y:S01]  /*19c0*/  VIADD R9, R19, 0xa0 ;  /* 0x000000a013097836 */ /* 0x000fe20000000000 */
[-C--:B------:R-:W-:Y:S02]  /*19d0*/  ISETP.GE.U32.AND P6, PT, R11, R30.reuse, PT ;  /* 0x0000001e0b00720c */ /* 0x080fe40003fc6070 */
[-C--:B------:R-:W-:Y:S01]  /*19e0*/  ISETP.GE.U32.AND P0, PT, R5, R30.reuse, PT ;  /* 0x0000001e0500720c */ /* 0x080fe20003f06070 */
[----:B------:R-:W-:Y:S01]  /*19f0*/  VIADD R5, R19, 0xc0 ;  /* 0x000000c013057836 */ /* 0x000fe20000000000 */
[----:B------:R-:W-:Y:S01]  /*1a00*/  ISETP.GE.U32.AND P1, PT, R9, R30, PT ;  /* 0x0000001e0900720c */ /* 0x000fe20003f26070 */
[----:B------:R-:W-:-:S02]  /*1a10*/  IMAD.X R9, RZ, RZ, R3, P2 ;  /* 0x000000ffff097224 */ /* 0x000fc400010e0603 */
[----:B0-----:R-:W-:Y:S01]  /*1a20*/  VIADD R3, R19, 0xe0 ;  /* 0x000000e013037836 */ /* 0x001fe20000000000 */
[----:B------:R-:W-:Y:S01]  /*1a30*/  ISETP.GE.U32.AND P2, PT, R5, R30, PT ;  /* 0x0000001e0500720c */ /* 0x000fe20003f46070 */
[C---:B------:R-:W-:Y:S02]  /*1a40*/  VIADD R5, R19.reuse, 0x100 ;  /* 0x0000010013057836 */ /* 0x040fe40000000000 */
[C---:B------:R-:W-:Y:S02]  /*1a50*/  VIADD R29, R19.reuse, 0x120 ;  /* 0x00000120131d7836 */ /* 0x040fe40000000000 */
[C---:B------:R-:W-:Y:S02]  /*1a60*/  VIADD R28, R19.reuse, 0x140 ;  /* 0x00000140131c7836 */ /* 0x040fe40000000000 */
[C---:B------:R-:W-:Y:S02]  /*1a70*/  VIADD R2, R19.reuse, 0x160 ;  /* 0x0000016013027836 */ /* 0x040fe40000000000 */
[----:B------:R-:W-:-:S02]  /*1a80*/  VIADD R4, R19, 0x1a0 ;  /* 0x000001a013047836 */ /* 0x000fc40000000000 */
[----:B--2---:R-:W-:Y:S02]  /*1a90*/  IMAD.MOV.U32 R13, RZ, RZ, R7 ;  /* 0x000000ffff0d7224 */ /* 0x004fe400078e0007 */
[----:B------:R-:W2:Y:S02]  /*1aa0*/  @!P3 LDG.E R7, desc[UR8][R8.64] ;  /* 0x000000080807b981 */ /* 0x000ea4000c1e1900 */
[----:B------:R-:W-:Y:S01]  /*1ab0*/  IMAD.MOV.U32 R11, RZ, RZ, R13 ;  /* 0x000000ffff0b7224 */ /* 0x000fe200078e000d */
[----:B------:R-:W-:Y:S01]  /*1ac0*/  ISETP.GE.U32.AND P3, PT, R3, R30, PT ;  /* 0x0000001e0300720c */ /* 0x000fe20003f66070 */
[----:B------:R-:W-:-:S04]  /*1ad0*/  VIADD R3, R19, 0x180 ;  /* 0x0000018013037836 */ /* 0x000fc80000000000 */
[----:B------:R-:W3:Y:S01]  /*1ae0*/  @!P4 LDG.E R11, desc[UR8][R8.64+0x80] ;  /* 0x00008008080bc981 */ /* 0x000ee2000c1e1900 */
[----:B------:R-:W-:Y:S01]  /*1af0*/  ISETP.GE.U32.AND P4, PT, R5, R30, PT ;  /* 0x0000001e0500720c */ /* 0x000fe20003f86070 */
[----:B------:R-:W-:Y:S02]  /*1b00*/  VIADD R5, R19, 0x1c0 ;  /* 0x000001c013057836 */ /* 0x000fe40000000000 */
[--C-:B------:R-:W-:Y:S02]  /*1b10*/  IMAD.MOV.U32 R15, RZ, RZ, R13.reuse ;  /* 0x000000ffff0f7224 */ /* 0x100fe400078e000d */
[--C-:B------:R-:W-:Y:S02]  /*1b20*/  IMAD.MOV.U32 R17, RZ, RZ, R13.reuse ;  /* 0x000000ffff117224 */ /* 0x100fe400078e000d */
[--C-:B------:R-:W-:Y:S02]  /*1b30*/  IMAD.MOV.U32 R19, RZ, RZ, R13.reuse ;  /* 0x000000ffff137224 */ /* 0x100fe400078e000d */
[--C-:B------:R-:W-:Y:S01]  /*1b40*/  IMAD.MOV.U32 R21, RZ, RZ, R13.reuse ;  /* 0x000000ffff157224 */ /* 0x100fe200078e000d */
[----:B------:R-:W4:Y:S01]  /*1b50*/  @!P5 LDG.E R15, desc[UR8][R8.64+0x100] ;  /* 0x00010008080fd981 */ /* 0x000f22000c1e1900 */
[----:B------:R-:W-:-:S02]  /*1b60*/  IMAD.MOV.U32 R23, RZ, RZ, R13 ;  /* 0x000000ffff177224 */ /* 0x000fc400078e000d */
[----:B------:R-:W-:Y:S01]  /*1b70*/  IMAD.MOV.U32 R25, RZ, RZ, R13 ;  /* 0x000000ffff197224 */ /* 0x000fe200078e000d */
[----:B------:R-:W5:Y:S01]  /*1b80*/  @!P6 LDG.E R17, desc[UR8][R8.64+0x180] ;  /* 0x000180080811e981 */ /* 0x000f62000c1e1900 */
[-C--:B------:R-:W-:Y:S02]  /*1b90*/  ISETP.GE.U32.AND P5, PT, R29, R30.reuse, PT ;  /* 0x0000001e1d00720c */ /* 0x080fe40003fa6070 */
[-C--:B------:R-:W-:Y:S01]  /*1ba0*/  ISETP.GE.U32.AND P6, PT, R28, R30.reuse, PT ;  /* 0x0000001e1c00720c */ /* 0x080fe20003fc6070 */
[----:B------:R-:W5:Y:S01]  /*1bb0*/  @!P0 LDG.E R19, desc[UR8][R8.64+0x200] ;  /* 0x0002000808138981 */ /* 0x000f62000c1e1900 */
[----:B------:R-:W-:-:S03]  /*1bc0*/  ISETP.GE.U32.AND P0, PT, R2, R30, PT ;  /* 0x0000001e0200720c */ /* 0x000fc60003f06070 */
[----:B------:R-:W5:Y:S01]  /*1bd0*/  @!P1 LDG.E R21, desc[UR8][R8.64+0x280] ;  /* 0x0002800808159981 */ /* 0x000f62000c1e1900 */
[----:B------:R-:W-:-:S03]  /*1be0*/  ISETP.GE.U32.AND P1, PT, R3, R30, PT ;  /* 0x0000001e0300720c */ /* 0x000fc60003f26070 */
[----:B------:R-:W5:Y:S01]  /*1bf0*/  @!P2 LDG.E R23, desc[UR8][R8.64+0x300] ;  /* 0x000300080817a981 */ /* 0x000f62000c1e1900 */
[----:B------:R-:W-:-:S03]  /*1c00*/  ISETP.GE.U32.AND P2, PT, R4, R30, PT ;  /* 0x0000001e0400720c */ /* 0x000fc60003f46070 */
[----:B------:R-:W5:Y:S01]  /*1c10*/  @!P3 LDG.E R25, desc[UR8][R8.64+0x380] ;  /* 0x000380080819b981 */ /* 0x000f62000c1e1900 */
[----:B------:R-:W-:Y:S01]  /*1c20*/  ISETP.GE.U32.AND P3, PT, R5, R30, PT ;  /* 0x0000001e0500720c */ /* 0x000fe20003f66070 */
[--C-:B------:R-:W-:Y:S02]  /*1c30*/  IMAD.MOV.U32 R27, RZ, RZ, R13.reuse ;  /* 0x000000ffff1b7224 */ /* 0x100fe400078e000d */
[--C-:B------:R-:W-:Y:S02]  /*1c40*/  IMAD.MOV.U32 R35, RZ, RZ, R13.reuse ;  /* 0x000000ffff237224 */ /* 0x100fe400078e000d */
[--C-:B------:R-:W-:Y:S02]  /*1c50*/  IMAD.MOV.U32 R37, RZ, RZ, R13.reuse ;  /* 0x000000ffff257224 */ /* 0x100fe400078e000d */
[--C-:B------:R-:W-:Y:S01]  /*1c60*/  IMAD.MOV.U32 R39, RZ, RZ, R13.reuse ;  /* 0x000000ffff277224 */ /* 0x100fe200078e000d */
[----:B------:R-:W5:Y:S01]  /*1c70*/  @!P4 LDG.E R27, desc[UR8][R8.64+0x400] ;  /* 0x00040008081bc981 */ /* 0x000f62000c1e1900 */
[----:B------:R-:W-:-:S02]  /*1c80*/  IMAD.MOV.U32 R41, RZ, RZ, R13 ;  /* 0x000000ffff297224 */ /* 0x000fc400078e000d */
[----:B------:R-:W-:Y:S01]  /*1c90*/  IMAD.MOV.U32 R43, RZ, RZ, R13 ;  /* 0x000000ffff2b7224 */ /* 0x000fe200078e000d */
[----:B------:R-:W5:Y:S04]  /*1ca0*/  @!P5 LDG.E R35, desc[UR8][R8.64+0x480] ;  /* 0x000480080823d981 */ /* 0x000f68000c1e1900 */
[----:B------:R-:W5:Y:S04]  /*1cb0*/  @!P6 LDG.E R37, desc[UR8][R8.64+0x500] ;  /* 0x000500080825e981 */ /* 0x000f68000c1e1900 */
[----:B------:R-:W5:Y:S04]  /*1cc0*/  @!P0 LDG.E R39, desc[UR8][R8.64+0x580] ;  /* 0x0005800808278981 */ /* 0x000f68000c1e1900 */
[----:B------:R-:W5:Y:S04]  /*1cd0*/  @!P1 LDG.E R41, desc[UR8][R8.64+0x600] ;  /* 0x0006000808299981 */ /* 0x000f68000c1e1900 */
[----:B------:R-:W5:Y:S04]  /*1ce0*/  @!P2 LDG.E R43, desc[UR8][R8.64+0x680] ;  /* 0x00068008082ba981 */ /* 0x000f68000c1e1900 */
[----:B------:R-:W5:Y:S01]  /*1cf0*/  @!P3 LDG.E R13, desc[UR8][R8.64+0x700] ;  /* 0x00070008080db981 */ /* 0x000f62000c1e1900 */
[----:B------:R-:W0:Y:S01]  /*1d00*/  S2R R33, SR_LANEID ;  /* 0x0000000000217919 */ /* 0x000e220000000000 */
[----:B------:R-:W1:Y:S01]  /*1d10*/  S2UR UR5, SR_CgaCtaId ;  /* 0x00000000000579c3 */ /* 0x000e620000008800 */
[----:B------:R-:W-:Y:S01]  /*1d20*/  SHF.R.U32.HI R32, RZ, 0x5, R0 ;  /* 0x00000005ff207819 */ /* 0x000fe20000011600 */
[----:B------:R-:W-:Y:S01]  /*1d30*/  UMOV UR4, 0x400 ;  /* 0x0000040000047882 */ /* 0x000fe20000000000 */
[----:B------:R-:W-:Y:S01]  /*1d40*/  ISETP.NE.AND P0, PT, R24, RZ, PT ;  /* 0x000000ff1800720c */ /* 0x000fe20003f05270 */
[----:B-1----:R-:W-:-:S02]  /*1d50*/  ULEA UR4, UR5, UR4, 0x18 ;  /* 0x0000000405047291 */ /* 0x002fc4000f8ec0ff */
[----:B0-----:R-:W-:-:S05]  /*1d60*/  IMAD R6, R32, 0x1e0, R33 ;  /* 0x000001e020067824 */ /* 0x001fca00078e0221 */
        /* <DEDUP_REMOVED lines=36> */
[----:B------:R-:W-:Y:S02]  /*1fb0*/  ISETP.GT.AND P0, PT, R33, RZ, PT ;  /* 0x000000ff2100720c */ /* 0x000fe40003f04270 */
        /* <DEDUP_REMOVED lines=35> */
[----:B0-----:R-:W-:Y:S01]  /*21f0*/  IMAD.IADD R13, R12, 0x1, R13 ;  /* 0x000000010c0d7824 */ /* 0x001fe200078e020d */
[----:B------:R-:W-:-:S04]  /*2200*/  SEL R15, R34, RZ, P3 ;  /* 0x000000ff220f7207 */ /* 0x000fc80001800000 */
[----:B------:R-:W-:Y:S01]  /*2210*/  SEL R12, R13, R12, !P0 ;  /* 0x0000000c0d0c7207 */ /* 0x000fe20004000000 */
[----:B------:R-:W-:Y:S01]  /*2220*/  @!P1 IMAD.IADD R12, R14, 0x1, R13 ;  /* 0x000000010e0c9824 */ /* 0x000fe200078e020d */
[----:B------:R-:W-:-:S03]  /*2230*/  ISETP.NE.AND P0, PT, R0, RZ, PT ;  /* 0x000000ff0000720c */ /* 0x000fc60003f05270 */
[----:B------:R-:W-:-:S05]  /*2240*/  @P2 IMAD.IADD R34, R12, 0x1, R15 ;  /* 0x000000010c222824 */ /* 0x000fca00078e020f */
[----:B------:R-:W-:Y:S01]  /*2250*/  SEL R34, R34, RZ, P0 ;  /* 0x000000ff22227207 */ /* 0x000fe20000000000 */
[----:B------:R-:W-:Y:S06]  /*2260*/  BRA `(.L_x_24) ;  /* 0x0000000c00147947 */ /* 0x000fec0003800000 */
.L_x_23:
[----:B0-----:R-:W-:Y:S02]  /*2270*/  IADD3 R12, PT, PT, R9, R8, R7 ;  /* 0x00000008090c7210 */ /* 0x001fe40007ffe007 */
[----:B------:R-:W-:Y:S02]  /*2280*/  ISETP.GT.AND P0, PT, R33, RZ, PT ;  /* 0x000000ff2100720c */ /* 0x000fe40003f04270 */
[----:B------:R-:W-:Y:S02]  /*2290*/  IADD3 R12, PT, PT, R11, R10, R12 ;  /* 0x0000000a0b0c7210 */ /* 0x000fe40007ffe00c */
[----:B------:R-:W-:Y:S02]  /*22a0*/  ISETP.NE.AND P1, PT, R33, 0x1f, PT ;  /* 0x0000001f2100780c */ /* 0x000fe40003f25270 */
        /* <DEDUP_REMOVED lines=56> */
.L_x_26:
[----:B------:R-:W-:Y:S05]  /*2630*/  NANOSLEEP 0x1c2 ;  /* 0x000001c20000795d */ /* 0x000fea0003800000 */
[----:B------:R-:W-:Y:S01]  /*2640*/  NOP ;  /* 0x0000000000007918 */ /* 0x000fe20000000000 */
.L_x_27:
[----:B------:R-:W-:-:S05]  /*2650*/  IMAD.WIDE R24, R35, 0x8, R12 ;  /* 0x0000000823187825 */ /* 0x000fca00078e020c */
[----:B------:R-:W2:Y:S01]  /*2660*/  LD.E.64.STRONG.GPU R12, desc[UR8][R24.64+0x100] ;  /* 0x00010008180c7980 */ /* 0x000ea2000c10fb00 */
[----:B------:R-:W-:Y:S01]  /*2670*/  UMOV UR5, 0xffffffff ;  /* 0xffffffff00057882 */ /* 0x000fe20000000000 */
[----:B--2---:R-:W-:Y:S02]  /*2680*/  ISETP.NE.AND P0, PT, R12, 0x63, PT ;  /* 0x000000630c00780c */ /* 0x004fe40003f05270 */
[----:B------:R-:W-:Y:S11]  /*2690*/  BRA.DIV UR5, `(.L_x_28) ;  /* 0x0000001a05087947 */ /* 0x000ff6000b800000 */
[----:B------:R-:W-:-:S13]  /*26a0*/  VOTE.ANY P0, !P0 ;  /* 0x0000000000ff7806 */ /* 0x000fda0004000100 */
.L_x_76:
[----:B------:R-:W-:Y:S05]  /*26b0*/  @!P0 BRA `(.L_x_29) ;  /* 0x0000000000308947 */ /* 0x000fea0003800000 */
.L_x_33:
[----:B------:R-:W-:Y:S05]  /*26c0*/  YIELD ;  /* 0x0000000000007946 */ /* 0x000fea0003800000 */
[----:B------:R-:W-:Y:S05]  /*26d0*/  @P1 BRA `(.L_x_30) ;  /* 0x0000000000081947 */ /* 0x000fea0003800000 */
[----:B------:R0:W-:Y:S06]  /*26e0*/  MEMBAR.SC.CTA ;  /* 0x0000000000007992 */ /* 0x0001ec0000000000 */
[----:B0-----:R-:W-:Y:S05]  /*26f0*/  BRA `(.L_x_31) ;  /* 0x0000000000087947 */ /* 0x001fea0003800000 */
.L_x_30:
[----:B------:R-:W-:Y:S05]  /*2700*/  NANOSLEEP 0x15e ;  /* 0x0000015e0000795d */ /* 0x000fea0003800000 */
[----:B------:R-:W-:Y:S01]  /*2710*/  NOP ;  /* 0x0000000000007918 */ /* 0x000fe20000000000 */
.L_x_31:
[----:B------:R-:W2:Y:S01]  /*2720*/  LD.E.64.STRONG.GPU R12, desc[UR8][R24.64+0x100] ;  /* 0x00010008180c7980 */ /* 0x000ea2000c10fb00 */
[----:B------:R-:W-:Y:S01]  /*2730*/  UMOV UR5, 0xffffffff ;  /* 0xffffffff00057882 */ /* 0x000fe20000000000 */
[----:B--2---:R-:W-:Y:S02]  /*2740*/  ISETP.NE.AND P0, PT, R12, 0x63, PT ;  /* 0x000000630c00780c */ /* 0x004fe40003f05270 */
[----:B------:R-:W-:Y:S11]  /*2750*/  BRA.DIV UR5, `(.L_x_32) ;  /* 0x0000001605f87947 */ /* 0x000ff6000b800000 */
[----:B------:R-:W-:-:S13]  /*2760*/  VOTE.ANY P0, !P0 ;  /* 0x0000000000ff7806 */ /* 0x000fda0004000100 */
.L_x_79:
[----:B------:R-:W-:Y:S05]  /*2770*/  @P0 BRA `(.L_x_33) ;  /* 0xfffffffc00d00947 */ /* 0x000fea000383ffff */
.L_x_29:
[----:B------:R-:W-:Y:S01]  /*2780*/  UMOV UR5, 0xffffffff ;  /* 0xffffffff00057882 */ /* 0x000fe20000000000 */
[----:B------:R-:W-:Y:S02]  /*2790*/  ISETP.NE.AND P3, PT, R12, 0x65, PT ;  /* 0x000000650c00780c */ /* 0x000fe40003f65270 */
[----:B------:R-:W-:Y:S11]  /*27a0*/  BRA.DIV UR5, `(.L_x_34) ;  /* 0x0000001a05047947 */ /* 0x000ff6000b800000 */
[----:B------:R-:W0:Y:S01]  /*27b0*/  S2R R36, SR_GEMASK ;  /* 0x0000000000247919 */ /* 0x000e220000003c00 */
[----:B------:R-:W-:Y:S01]  /*27c0*/  VOTE.ANY R14, PT, !P3 ;  /* 0x00000000000e7806 */ /* 0x000fe200058e0100 */
        /* <DEDUP_REMOVED lines=11> */
[----:B------:R-:W-:Y:S02]  /*2880*/  IMAD.IADD R37, R34, 0x1, R13 ;  /* 0x0000000122257824 */ /* 0x000fe400078e020d */
[----:B------:R-:W-:-:S03]  /*2890*/  VIADD R13, R33, 0x10 ;  /* 0x00000010210d7836 */ /* 0x000fc60000000000 */
[----:B------:R-:W1:Y:S02]  /*28a0*/  SHFL.DOWN PT, R34, R37, 0x2, R40 ;  /* 0x0840000025227989 */ /* 0x000e6400000e0028 */
[-C--:B------:R-:W-:Y:S02]  /*28b0*/  ISETP.GT.AND P3, PT, R13, R40.reuse, PT ;  /* 0x000000280d00720c */ /* 0x080fe40003f64270 */
[----:B-1----:R-:W-:Y:S02]  /*28c0*/  SEL R34, R34, RZ, !P0 ;  /* 0x000000ff22227207 */ /* 0x002fe40004000000 */
[----:B------:R-:W-:-:S03]  /*28d0*/  ISETP.GT.AND P0, PT, R38, R40, PT ;  /* 0x000000282600720c */ /* 0x000fc60003f04270 */
[----:B------:R-:W-:Y:S02]  /*28e0*/  IMAD.IADD R45, R37, 0x1, R34 ;  /* 0x00000001252d7824 */ /* 0x000fe400078e0222 */
[----:B------:R-:W-:-:S03]  /*28f0*/  VIADD R37, R33, 0x8 ;  /* 0x0000000821257836 */ /* 0x000fc60000000000 */
[----:B------:R-:W1:Y:S02]  /*2900*/  SHFL.DOWN PT, R34, R45, 0x4, R40 ;  /* 0x088000002d227989 */ /* 0x000e6400000e0028 */
[----:B-1----:R-:W-:Y:S02]  /*2910*/  SEL R34, R34, RZ, !P0 ;  /* 0x000000ff22227207 */ /* 0x002fe40004000000 */
[----:B------:R-:W-:-:S03]  /*2920*/  ISETP.GT.AND P0, PT, R37, R40, PT ;  /* 0x000000282500720c */ /* 0x000fc60003f04270 */
[----:B------:R-:W-:-:S05]  /*2930*/  IMAD.IADD R44, R45, 0x1, R34 ;  /* 0x000000012d2c7824 */ /* 0x000fca00078e0222 */
[----:B------:R-:W1:Y:S02]  /*2940*/  SHFL.DOWN PT, R34, R44, 0x8, R40 ;  /* 0x090000002c227989 */ /* 0x000e6400000e0028 */
[----:B-1----:R-:W-:Y:S02]  /*2950*/  SEL R41, R34, RZ, !P0 ;  /* 0x000000ff22297207 */ /* 0x002fe40004000000 */
[----:B------:R-:W-:-:S03]  /*2960*/  ISETP.NE.AND P0, PT, R12, 0x65, PT ;  /* 0x000000650c00780c */ /* 0x000fc60003f05270 */
[----:B------:R-:W-:Y:S01]  /*2970*/  IMAD.IADD R41, R44, 0x1, R41 ;  /* 0x000000012c297824 */ /* 0x000fe200078e0229 */
[----:B0-----:R-:W-:-:S04]  /*2980*/  IADD3 R44, P4, PT, R24, 0x100, RZ ;  /* 0x00000100182c7810 */ /* 0x001fc80007f9e0ff */
[----:B------:R-:W0:Y:S01]  /*2990*/  SHFL.DOWN PT, R34, R41, 0x10, R40 ;  /* 0x0a00000029227989 */ /* 0x000e2200000e0028 */
[----:B------:R-:W-:-:S04]  /*29a0*/  IMAD.X R45, RZ, RZ, R25, P4 ;  /* 0x000000ffff2d7224 */ /* 0x000fc800020e0619 */
[----:B------:R-:W-:Y:S02]  /*29b0*/  VOTE.ALL P0, P0 ;  /* 0x0000000000ff7806 */ /* 0x000fe40000000000 */
[----:B0-----:R-:W-:-:S05]  /*29c0*/  SEL R34, R34, RZ, !P3 ;  /* 0x000000ff22227207 */ /* 0x001fca0005800000 */
[----:B------:R-:W-:-:S07]  /*29d0*/  IMAD.IADD R40, R41, 0x1, R34 ;  /* 0x0000000129287824 */ /* 0x000fce00078e0222 */
.L_x_88:
[----:B------:R-:W-:Y:S05]  /*29e0*/  @!P0 BRA `(.L_x_35) ;  /* 0x0000000000d48947 */ /* 0x000fea0003800000 */
.L_x_43:
[----:B------:R-:W-:-:S05]  /*29f0*/  IMAD.WIDE R24, R35, 0x8, R44 ;  /* 0x0000000823187825 */ /* 0x000fca00078e022c */
[----:B------:R-:W2:Y:S01]  /*2a00*/  LD.E.64.STRONG.GPU R12, desc[UR8][R24.64+-0x100] ;  /* 0xffff0008180c7980 */ /* 0x000ea2000c10fb00 */
[----:B------:R-:W-:Y:S05]  /*2a10*/  YIELD ;  /* 0x0000000000007946 */ /* 0x000fea0003800000 */
[----:B------:R-:W-:Y:S01]  /*2a20*/  UMOV UR5, 0xffffffff ;  /* 0xffffffff00057882 */ /* 0x000fe20000000000 */
[----:B--2---:R-:W-:Y:S02]  /*2a30*/  ISETP.NE.AND P0, PT, R12, 0x63, PT ;  /* 0x000000630c00780c */ /* 0x004fe40003f05270 */
[----:B------:R-:W-:Y:S11]  /*2a40*/  BRA.DIV UR5, `(.L_x_36) ;  /* 0x0000001a05607947 */ /* 0x000ff6000b800000 */
[----:B------:R-:W-:-:S13]  /*2a50*/  VOTE.ANY P0, !P0 ;  /* 0x0000000000ff7806 */ /* 0x000fda0004000100 */
.L_x_91:
[----:B------:R-:W-:Y:S05]  /*2a60*/  @!P0 BRA `(.L_x_37) ;  /* 0x0000000000308947 */ /* 0x000fea0003800000 */
.L_x_41:
[----:B------:R-:W-:Y:S05]  /*2a70*/  YIELD ;  /* 0x0000000000007946 */ /* 0x000fea0003800000 */
[----:B------:R-:W-:Y:S05]  /*2a80*/  @P1 BRA `(.L_x_38) ;  /* 0x0000000000081947 */ /* 0x000fea0003800000 */
[----:B------:R0:W-:Y:S06]  /*2a90*/  MEMBAR.SC.CTA ;  /* 0x0000000000007992 */ /* 0x0001ec0000000000 */
[----:B0-----:R-:W-:Y:S05]  /*2aa0*/  BRA `(.L_x_39) ;  /* 0x0000000000087947 */ /* 0x001fea0003800000 */
.L_x_38:
[----:B------:R-:W-:Y:S05]  /*2ab0*/  NANOSLEEP 0x15e ;  /* 0x0000015e0000795d */ /* 0x000fea0003800000 */
[----:B------:R-:W-:Y:S01]  /*2ac0*/  NOP ;  /* 0x0000000000007918 */ /* 0x000fe20000000000 */
.L_x_39:
[----:B------:R-:W2:Y:S01]  /*2ad0*/  LD.E.64.STRONG.GPU R12, desc[UR8][R24.64+-0x100] ;  /* 0xffff0008180c7980 */ /* 0x000ea2000c10fb00 */
[----:B------:R-:W-:Y:S01]  /*2ae0*/  UMOV UR5, 0xffffffff ;  /* 0xffffffff00057882 */ /* 0x000fe20000000000 */
[----:B--2---:R-:W-:Y:S02]  /*2af0*/  ISETP.NE.AND P0, PT, R12, 0x63, PT ;  /* 0x000000630c00780c */ /* 0x004fe40003f05270 */
[----:B------:R-:W-:Y:S11]  /*2b00*/  BRA.DIV UR5, `(.L_x_40) ;  /* 0x0000001a05507947 */ /* 0x000ff6000b800000 */
[----:B------:R-:W-:-:S13]  /*2b10*/  VOTE.ANY P0, !P0 ;  /* 0x0000000000ff7806 */ /* 0x000fda0004000100 */
.L_x_94:
[----:B------:R-:W-:Y:S05]  /*2b20*/  @P0 BRA `(.L_x_41) ;  /* 0xfffffffc00d00947 */ /* 0x000fea000383ffff */
.L_x_37:
        /* <DEDUP_REMOVED lines=8> */
[----:B------:R0:W1:Y:S02]  /*2bb0*/  POPC R24, R25 ;  /* 0x0000001900187309 */ /* 0x0000640000000000 */
[C---:B0-----:R-:W-:Y:S01]  /*2bc0*/  VIADD R25, R33.reuse, 0x10 ;  /* 0x0000001021197836 */ /* 0x041fe20000000000 */
[----:B-1----:R-:W0:Y:S01]  /*2bd0*/  SHFL.DOWN PT, R34, R13, 0x1, R24 ;  /* 0x082000000d227989 */ /* 0x002e2200000e0018 */
[----:B------:R-:W-:-:S03]  /*2be0*/  ISETP.GE.AND P0, PT, R33, R24, PT ;  /* 0x000000182100720c */ /* 0x000fc60003f06270 */
        /* <DEDUP_REMOVED lines=20> */
.L_x_103:
[----:B------:R-:W-:Y:S05]  /*2d30*/  @P0 BRA `(.L_x_43) ;  /* 0xfffffffc002c0947 */ /* 0x000fea000383ffff */
.L_x_35:
[----:B------:R-:W-:Y:S01]  /*2d40*/  ISETP.NE.AND P0, PT, R33, RZ, PT ;  /* 0x000000ff2100720c */ /* 0x000fe20003f05270 */
[----:B------:R-:W0:Y:S01]  /*2d50*/  @!P2 S2R R13, SR_CgaCtaId ;  /* 0x00000000000da919 */ /* 0x000e220000008800 */
[----:B------:R-:W-:Y:S01]  /*2d60*/  @!P2 MOV R12, 0x400 ;  /* 0x00000400000ca802 */ /* 0x000fe20000000f00 */
[----:B------:R-:W-:Y:S02]  /*2d70*/  @!P2 IMAD.IADD R15, R15, 0x1, R40 ;  /* 0x000000010f0fa824 */ /* 0x000fe400078e0228 */
[----:B------:R-:W-:-:S05]  /*2d80*/  @!P2 IMAD.MOV.U32 R14, RZ, RZ, 0x65 ;  /* 0x00000065ff0ea424 */ /* 0x000fca00078e00ff */
[----:B------:R1:W-:Y:S03]  /*2d90*/  @!P2 ST.E.64.STRONG.GPU desc[UR8][R42.64+0x100], R14 ;  /* 0x0001000e2a00a985 */ /* 0x0003e6000c10fb08 */
[----:B------:R-:W-:Y:S01]  /*2da0*/  @!P0 MOV R24, 0x400 ;  /* 0x0000040000188802 */ /* 0x000fe20000000f00 */
[----:B------:R-:W2:Y:S01]  /*2db0*/  @!P0 S2R R25, SR_CgaCtaId ;  /* 0x0000000000198919 */ /* 0x000ea20000008800 */
[----:B0-----:R-:W-:Y:S01]  /*2dc0*/  @!P2 LEA R13, R13, R12, 0x18 ;  /* 0x0000000c0d0da211 */ /* 0x001fe200078ec0ff */
[----:B------:R-:W-:Y:S02]  /*2dd0*/  IMAD.MOV.U32 R12, RZ, RZ, R32 ;  /* 0x000000ffff0c7224 */ /* 0x000fe400078e0020 */
[----:B------:R-:W-:Y:S02]  /*2de0*/  @!P0 IMAD.MOV.U32 R12, RZ, RZ, R40 ;  /* 0x000000ffff0c8224 */ /* 0x000fe400078e0028 */
[----:B------:R1:W-:Y:S04]  /*2df0*/  @!P2 STS [R13+0x8], R15 ;  /* 0x0000080f0d00a388 */ /* 0x0003e80000000800 */
[----:B------:R1:W-:Y:S01]  /*2e00*/  @!P2 STS [R13+0x4], R40 ;  /* 0x000004280d00a388 */ /* 0x0003e20000000800 */
[----:B--2---:R-:W-:-:S05]  /*2e10*/  @!P0 LEA R25, R25, R24, 0x18 ;  /* 0x0000001819198211 */ /* 0x004fca00078ec0ff */
[----:B------:R1:W-:Y:S02]  /*2e20*/  @!P0 STS [R25+0x24], R40 ;  /* 0x0000242819008388 */ /* 0x0003e40000000800 */
.L_x_25:
[----:B------:R-:W-:Y:S05]  /*2e30*/  WARPSYNC.ALL ;  /* 0x0000000000007948 */ /* 0x000fea0003800000 */
[----:B------:R-:W0:Y:S08]  /*2e40*/  S2UR UR5, SR_CgaCtaId ;  /* 0x00000000000579c3 */ /* 0x000e300000008800 */
[----:B------:R-:W-:Y:S01]  /*2e50*/  BAR.SYNC.DEFER_BLOCKING 0x0 ;  /* 0x0000000000007b1d */ /* 0x000fe20000010000 */
[----:B------:R-:W-:-:S05]  /*2e60*/  ISETP.NE.AND P0, PT, R0, RZ, PT ;  /* 0x000000ff0000720c */ /* 0x000fca0003f05270 */
[----:B------:R-:W-:Y:S02]  /*2e70*/  UMOV UR4, 0x400 ;  /* 0x0000040000047882 */ /* 0x000fe40000000000 */
[----:B0-----:R-:W-:-:S09]  /*2e80*/  ULEA UR4, UR5, UR4, 0x18 ;  /* 0x0000000405047291 */ /* 0x001fd2000f8ec0ff */
[----:B-1----:R-:W0:Y:S02]  /*2e90*/  LDS R13, [UR4+0x24] ;  /* 0x00002404ff0d7984 */ /* 0x002e240008000800 */
[----:B0-----:R-:W-:-:S05]  /*2ea0*/  SEL R13, R13, RZ, P0 ;  /* 0x000000ff0d0d7207 */ /* 0x001fca0000000000 */
[----:B------:R-:W-:-:S07]  /*2eb0*/  IMAD.IADD R34, R13, 0x1, R12 ;  /* 0x000000010d227824 */ /* 0x000fce00078e020c */
.L_x_24:
[----:B------:R-:W-:Y:S01]  /*2ec0*/  IMAD.IADD R7, R7, 0x1, R34 ;  /* 0x0000000107077824 */ /* 0x000fe200078e0222 */
[----:B------:R-:W0:Y:S01]  /*2ed0*/  S2R R13, SR_LANEID ;  /* 0x00000000000d7919 */ /* 0x000e220000000000 */
[----:B------:R-:W-:Y:S02]  /*2ee0*/  BAR.SYNC.DEFER_BLOCKING 0x0 ;  /* 0x0000000000007b1d */ /* 0x000fe40000010000 */
[----:B------:R-:W-:Y:S01]  /*2ef0*/  IMAD.IADD R8, R8, 0x1, R7 ;  /* 0x0000000108087824 */ /* 0x000fe200078e0207 */
[----:B------:R-:W-:-:S03]  /*2f00*/  ISETP.NE.AND P0, PT, R0, RZ, PT ;  /* 0x000000ff0000720c */ /* 0x000fc60003f05270 */
[----:B------:R-:W-:Y:S01]  /*2f10*/  IMAD.IADD R9, R9, 0x1, R8 ;  /* 0x0000000109097824 */ /* 0x000fe200078e0208 */
[----:B------:R-:W1:Y:S03]  /*2f20*/  LDCU.64 UR6, c[0x0][0x388] ;  /* 0x00007100ff0677ac */ /* 0x000e660008000a00 */
[----:B------:R-:W-:-:S04]  /*2f30*/  IMAD.IADD R10, R10, 0x1, R9 ;  /* 0x000000010a0a7824 */ /* 0x000fc800078e0209 */
[----:B------:R-:W-:-:S04]  /*2f40*/  IMAD.IADD R11, R11, 0x1, R10 ;  /* 0x000000010b0b7824 */ /* 0x000fc800078e020a */
[----:B------:R-:W-:-:S04]  /*2f50*/  IMAD.IADD R16, R16, 0x1, R11 ;  /* 0x0000000110107824 */ /* 0x000fc800078e020b */
[----:B------:R-:W-:-:S04]  /*2f60*/  IMAD.IADD R17, R17, 0x1, R16 ;  /* 0x0000000111117824 */ /* 0x000fc800078e0210 */
[----:B------:R-:W-:Y:S02]  /*2f70*/  IMAD.IADD R18, R18, 0x1, R17 ;  /* 0x0000000112127824 */ /* 0x000fe400078e0211 */
[----:B0-----:R-:W-:Y:S02]  /*2f80*/  IMAD R12, R13, 0x38, R6 ;  /* 0x000000380d0c7824 */ /* 0x001fe400078e0206 */
[----:B------:R-:W-:-:S03]  /*2f90*/  IMAD.IADD R19, R19, 0x1, R18 ;  /* 0x0000000113137824 */ /* 0x000fc600078e0212 */
[----:B------:R-:W-:Y:S01]  /*2fa0*/  STS [R12], R7 ;  /* 0x000000070c007388 */ /* 0x000fe20000000800 */
[----:B------:R-:W-:-:S03]  /*2fb0*/  IMAD.IADD R20, R20, 0x1, R19 ;  /* 0x0000000114147824 */ /* 0x000fc600078e0213 */
[----:B------:R0:W-:Y:S01]  /*2fc0*/  STS [R12+0x4], R8 ;  /* 0x000004080c007388 */ /* 0x0001e20000000800 */
[----:B------:R-:W-:-:S03]  /*2fd0*/  IMAD.IADD R21, R21, 0x1, R20 ;  /* 0x0000000115157824 */ /* 0x000fc600078e0214 */
[----:B------:R2:W-:Y:S01]  /*2fe0*/  STS [R12+0x8], R9 ;  /* 0x000008090c007388 */ /* 0x0005e20000000800 */
[----:B------:R-:W-:-:S03]  /*2ff0*/  IMAD.IADD R22, R22, 0x1, R21 ;  /* 0x0000000116167824 */ /* 0x000fc600078e0215 */
[----:B------:R-:W-:Y:S01]  /*3000*/  STS [R12+0xc], R10 ;  /* 0x00000c0a0c007388 */ /* 0x000fe20000000800 */
[----:B------:R-:W-:-:S03]  /*3010*/  IMAD.IADD R23, R23, 0x1, R22 ;  /* 0x0000000117177824 */ /* 0x000fc600078e0216 */
[----:B------:R-:W-:Y:S01]  /*3020*/  STS [R12+0x10], R11 ;  /* 0x0000100b0c007388 */ /* 0x000fe20000000800 */
[----:B------:R-:W-:-:S03]  /*3030*/  IMAD.IADD R26, R26, 0x1, R23 ;  /* 0x000000011a1a7824 */ /* 0x000fc600078e0217 */
[----:B------:R-:W-:Y:S01]  /*3040*/  STS [R12+0x14], R16 ;  /* 0x000014100c007388 */ /* 0x000fe20000000800 */
[----:B------:R-:W-:-:S03]  /*3050*/  IMAD.IADD R27, R27, 0x1, R26 ;  /* 0x000000011b1b7824 */ /* 0x000fc600078e021a */
[----:B------:R-:W-:Y:S04]  /*3060*/  STS [R12+0x18], R17 ;  /* 0x000018110c007388 */ /* 0x000fe80000000800 */
[----:B------:R-:W-:Y:S04]  /*3070*/  STS [R12+0x1c], R18 ;  /* 0x00001c120c007388 */ /* 0x000fe80000000800 */
[----:B------:R-:W-:Y:S04]  /*3080*/  STS [R12+0x20], R19 ;  /* 0x000020130c007388 */ /* 0x000fe80000000800 */
[----:B------:R-:W-:Y:S04]  /*3090*/  STS [R12+0x24], R20 ;  /* 0x000024140c007388 */ /* 0x000fe80000000800 */
[----:B------:R-:W-:Y:S04]  /*30a0*/  STS [R12+0x28], R21 ;  /* 0x000028150c007388 */ /* 0x000fe80000000800 */
[----:B------:R-:W-:Y:S04]  /*30b0*/  STS [R12+0x2c], R22 ;  /* 0x00002c160c007388 */ /* 0x000fe80000000800 */
[----:B------:R-:W-:Y:S04]  /*30c0*/  STS [R12+0x30], R23 ;  /* 0x000030170c007388 */ /* 0x000fe80000000800 */
[----:B------:R-:W-:Y:S04]  /*30d0*/  STS [R12+0x34], R26 ;  /* 0x0000341a0c007388 */ /* 0x000fe80000000800 */
[----:B------:R3:W-:Y:S01]  /*30e0*/  STS [R12+0x38], R27 ;  /* 0x0000381b0c007388 */ /* 0x0007e20000000800 */
[----:B------:R-:W-:-:S03]  /*30f0*/  NOP ;  /* 0x0000000000007918 */ /* 0x000fc60000000000 */
[----:B------:R-:W-:Y:S04]  /*3100*/  LDS R7, [R6] ;  /* 0x0000000006077984 */ /* 0x000fe80000000800 */
[----:B------:R-:W-:Y:S04]  /*3110*/  LDS R11, [R6+0x80] ;  /* 0x00008000060b7984 */ /* 0x000fe80000000800 */
        /* <DEDUP_REMOVED lines=12> */
[----:B------:R4:W-:Y:S04]  /*31e0*/  LDS R41, [R6+0x700] ;  /* 0x0007000006297984 */ /* 0x0009e80000000800 */
[----:B------:R-:W-:Y:S01]  /*31f0*/  @!P0 STS [UR4+0x1e00], R30 ;  /* 0x001e001eff008988 */ /* 0x000fe20008000804 */
[----:B------:R-:W-:Y:S06]  /*3200*/  BAR.SYNC.DEFER_BLOCKING 0x0 ;  /* 0x0000000000007b1d */ /* 0x000fec0000010000 */
[----:B0-----:R-:W2:Y:S01]  /*3210*/  S2R R8, SR_TID.X ;  /* 0x0000000000087919 */ /* 0x001ea20000002100 */
[----:B------:R-:W0:Y:S01]  /*3220*/  LDS R0, [UR4+0x1e00] ;  /* 0x001e0004ff007984 */ /* 0x000e220008000800 */
[----:B--2---:R-:W-:-:S02]  /*3230*/  LOP3.LUT R9, R8, 0x1f, RZ, 0xc0, !PT ;  /* 0x0000001f08097812 */ /* 0x004fc400078ec0ff */
[----:B------:R-:W-:-:S05]  /*3240*/  LOP3.LUT R8, R8, 0x3e0, RZ, 0xc0, !PT ;  /* 0x000003e008087812 */ /* 0x000fca00078ec0ff */
[----:B---3--:R-:W-:-:S04]  /*3250*/  IMAD R12, R8, 0xf, R9 ;  /* 0x0000000f080c7824 */ /* 0x008fc800078e0209 */
[C---:B------:R-:W-:Y:S01]  /*3260*/  VIADD R43, R12.reuse, 0x20 ;  /* 0x000000200c2b7836 */ /* 0x040fe20000000000 */
[----:B------:R-:W-:Y:S01]  /*3270*/  IADD3 R31, P0, PT, R31, R12, RZ ;  /* 0x0000000c1f1f7210 */ /* 0x000fe20007f1e0ff */
[C---:B------:R-:W-:Y:S02]  /*3280*/  VIADD R45, R12.reuse, 0x40 ;  /* 0x000000400c2d7836 */ /* 0x040fe40000000000 */
[----:B----4-:R-:W-:Y:S02]  /*3290*/  VIADD R6, R12, 0xc0 ;  /* 0x000000c00c067836 */ /* 0x010fe40000000000 */
[----:B------:R-:W-:Y:S01]  /*32a0*/  IMAD.X R10, RZ, RZ, RZ, P0 ;  /* 0x000000ffff0a7224 */ /* 0x000fe200000e06ff */
[----:B-1----:R-:W-:-:S04]  /*32b0*/  LEA R8, P0, R31, UR6, 0x2 ;  /* 0x000000061f087c11 */ /* 0x002fc8000f8010ff */
[----:B------:R-:W-:Y:S01]  /*32c0*/  LEA.HI.X R9, R31, UR7, R10, 0x2, P0 ;  /* 0x000000071f097c11 */ /* 0x000fe200080f140a */
[C---:B------:R-:W-:Y:S01]  /*32d0*/  VIADD R31, R12.reuse, 0x60 ;  /* 0x000000600c1f7836 */ /* 0x040fe20000000000 */
[CC--:B0-----:R-:W-:Y:S02]  /*32e0*/  ISETP.GE.AND P3, PT, R12.reuse, R0.reuse, PT ;  /* 0x000000000c00720c */ /* 0x0c1fe40003f66270 */
[-C--:B------:R-:W-:Y:S01]  /*32f0*/  ISETP.GE.AND P4, PT, R43, R0.reuse, PT ;  /* 0x000000002b00720c */ /* 0x080fe20003f86270 */
[C---:B------:R-:W-:Y:S01]  /*3300*/  VIADD R43, R12.reuse, 0x80 ;  /* 0x000000800c2b7836 */ /* 0x040fe20000000000 */
[-C--:B------:R-:W-:Y:S01]  /*3310*/  ISETP.GE.AND P5, PT, R45, R0.reuse, PT ;  /* 0x000000002d00720c */ /* 0x080fe20003fa6270 */
[C---:B------:R-:W-:Y:S01]  /*3320*/  VIADD R45, R12.reuse, 0xa0 ;  /* 0x000000a00c2d7836 */ /* 0x040fe20000000000 */
[-C--:B------:R-:W-:Y:S01]  /*3330*/  ISETP.GE.AND P6, PT, R31, R0.reuse, PT ;  /* 0x000000001f00720c */ /* 0x080fe20003fc6270 */
[C---:B------:R-:W-:Y:S01]  /*3340*/  VIADD R31, R12.reuse, 0xe0 ;  /* 0x000000e00c1f7836 */ /* 0x040fe20000000000 */
[-C--:B------:R-:W-:Y:S01]  /*3350*/  ISETP.GE.AND P0, PT, R43, R0.reuse, PT ;  /* 0x000000002b00720c */ /* 0x080fe20003f06270 */
[----:B------:R-:W-:Y:S01]  /*3360*/  VIADD R43, R12, 0x100 ;  /* 0x000001000c2b7836 */ /* 0x000fe20000000000 */
[----:B------:R-:W-:-:S02]  /*3370*/  ISETP.GE.AND P1, PT, R45, R0, PT ;  /* 0x000000002d00720c */ /* 0x000fc40003f26270 */
[-C--:B------:R-:W-:Y:S01]  /*3380*/  ISETP.GE.AND P2, PT, R6, R0.reuse, PT ;  /* 0x000000000600720c */ /* 0x080fe20003f46270 */
[----:B------:R0:W-:Y:S01]  /*3390*/  @!P3 STG.E desc[UR8][R8.64], R7 ;  /* 0x000000070800b986 */ /* 0x0001e2000c101908 */
[----:B------:R-:W-:-:S03]  /*33a0*/  ISETP.GE.AND P3, PT, R31, R0, PT ;  /* 0x000000001f00720c */ /* 0x000fc60003f66270 */
        /* <DEDUP_REMOVED lines=14> */
[----:B------:R0:W-:Y:S04]  /*3490*/  @!P4 STG.E desc[UR8][R8.64+0x400], R25 ;  /* 0x000400190800c986 */ /* 0x0001e8000c101908 */
[----:B------:R0:W-:Y:S04]  /*34a0*/  @!P5 STG.E desc[UR8][R8.64+0x480], R27 ;  /* 0x0004801b0800d986 */ /* 0x0001e8000c101908 */
[----:B------:R0:W-:Y:S04]  /*34b0*/  @!P6 STG.E desc[UR8][R8.64+0x500], R33 ;  /* 0x000500210800e986 */ /* 0x0001e8000c101908 */
[----:B------:R0:W-:Y:S04]  /*34c0*/  @!P0 STG.E desc[UR8][R8.64+0x580], R35 ;  /* 0x0005802308008986 */ /* 0x0001e8000c101908 */
[----:B------:R0:W-:Y:S04]  /*34d0*/  @!P1 STG.E desc[UR8][R8.64+0x600], R37 ;  /* 0x0006002508009986 */ /* 0x0001e8000c101908 */
[----:B------:R0:W-:Y:S01]  /*34e0*/  @!P2 STG.E desc[UR8][R8.64+0x680], R39 ;  /* 0x000680270800a986 */ /* 0x0001e2000c101908 */
[----:B------:R-:W-:Y:S05]  /*34f0*/  @P3 EXIT ;  /* 0x000000000000394d */ /* 0x000fea0003800000 */
[----:B------:R-:W-:Y:S01]  /*3500*/  STG.E desc[UR8][R8.64+0x700], R41 ;  /* 0x0007002908007986 */ /* 0x000fe2000c101908 */
[----:B------:R-:W-:Y:S05]  /*3510*/  EXIT ;  /* 0x000000000000794d */ /* 0x000fea0003800000 */
.L_x_7:
[----:B------:R-:W-:Y:S01]  /*3520*/  BSSY B1, `(.L_x_44) ;  /* 0x0000006000017945 */ /* 0x000fe20003800000 */
[----:B------:R-:W-:Y:S01]  /*3530*/  PLOP3.LUT P0, PT, P0, PT, PT, 0x8, 0x80 ;  /* 0x000000000080781c */ /* 0x000fe2000070e170 */
[----:B------:R-:W-:-:S12]  /*3540*/  IMAD.MOV.U32 R14, RZ, RZ, -0x1 ;  /* 0xffffffffff0e7424 */ /* 0x000fd800078e00ff */
[----:B------:R-:W-:Y:S05]  /*3550*/  WARPSYNC.COLLECTIVE R14, `(.L_x_45) ;  /* 0x000000000e087348 */ /* 0x000fea0003c00000 */
[----:B------:R-:W-:Y:S01]  /*3560*/  VOTE.ANY P0, P0 ;  /* 0x0000000000ff7806 */ /* 0x000fe20000000100 */
[----:B------:R-:W-:-:S12]  /*3570*/  ENDCOLLECTIVE ;  /* 0x000000000000791b */ /* 0x000fd80003800000 */
.L_x_45:
[----:B------:R-:W-:Y:S05]  /*3580*/  BSYNC B1 ;  /* 0x0000000000017941 */ /* 0x000fea0003800000 */
.L_x_44:
[----:B------:R-:W-:Y:S05]  /*3590*/  BRA `(.L_x_46) ;  /* 0xffffffd400b07947 */ /* 0x000fea000383ffff */
.L_x_11:
[----:B------:R-:W-:Y:S01]  /*35a0*/  BSSY B1, `(.L_x_47) ;  /* 0x0000006000017945 */ /* 0x000fe20003800000 */
[----:B------:R-:W-:Y:S01]  /*35b0*/  PLOP3.LUT P0, PT, P0, PT, PT, 0x8, 0x80 ;  /* 0x000000000080781c */ /* 0x000fe2000070e170 */
[----:B------:R-:W-:-:S12]  /*35c0*/  IMAD.MOV.U32 R14, RZ, RZ, -0x1 ;  /* 0xffffffffff0e7424 */ /* 0x000fd800078e00ff */
[----:B------:R-:W-:Y:S05]  /*35d0*/  WARPSYNC.COLLECTIVE R14, `(.L_x_48) ;  /* 0x000000000e087348 */ /* 0x000fea0003c00000 */
[----:B------:R-:W-:Y:S01]  /*35e0*/  VOTE.ANY P0, P0 ;  /* 0x0000000000ff7806 */ /* 0x000fe20000000100 */
[----:B------:R-:W-:-:S12]  /*35f0*/  ENDCOLLECTIVE ;  /* 0x000000000000791b */ /* 0x000fd80003800000 */
.L_x_48:
[----:B------:R-:W-:Y:S05]  /*3600*/  BSYNC B1 ;  /* 0x0000000000017941 */ /* 0x000fea0003800000 */
.L_x_47:
[----:B------:R-:W-:Y:S05]  /*3610*/  BRA `(.L_x_49) ;  /* 0xffffffd400c07947 */ /* 0x000fea000383ffff */
.L_x_13:
[----:B------:R-:W0:Y:S01]  /*3620*/  S2R R33, SR_GEMASK ;  /* 0x0000000000217919 */ /* 0x000e220000003c00 */
[----:B------:R-:W-:Y:S01]  /*3630*/  BSSY B1, `(.L_x_50) ;  /* 0x0000006000017945 */ /* 0x000fe20003800000 */
[----:B------:R-:W-:Y:S01]  /*3640*/  PLOP3.LUT P3, PT, P0, PT, PT, 0x8, 0x80 ;  /* 0x000000000080781c */ /* 0x000fe2000076e170 */
[----:B------:R-:W-:-:S12]  /*3650*/  IMAD.MOV.U32 R14, RZ, RZ, -0x1 ;  /* 0xffffffffff0e7424 */ /* 0x000fd800078e00ff */
[----:B0-----:R-:W-:Y:S05]  /*3660*/  WARPSYNC.COLLECTIVE R14, `(.L_x_51) ;  /* 0x000000000e087348 */ /* 0x001fea0003c00000 */
[----:B------:R-:W-:Y:S01]  /*3670*/  VOTE.ANY R14, PT, P3 ;  /* 0x00000000000e7806 */ /* 0x000fe200018e0100 */
[----:B0-----:R-:W-:Y:S06]  /*3680*/  ENDCOLLECTIVE ;  /* 0x000000000000791b */ /* 0x001fec0003800000 */
.L_x_51:
[----:B------:R-:W-:Y:S05]  /*3690*/  BSYNC B1 ;  /* 0x0000000000017941 */ /* 0x000fea0003800000 */
.L_x_50:
[----:B------:R-:W-:Y:S01]  /*36a0*/  LOP3.LUT R14, R14, 0x80000000, R33, 0xec, !PT ;  /* 0x800000000e0e7812 */ /* 0x000fe200078eec21 */
[C---:B------:R-:W-:Y:S02]  /*36b0*/  VIADD R37, R4.reuse, 0x2 ;  /* 0x0000000204257836 */ /* 0x040fe40000000000 */
[----:B------:R-:W-:Y:S02]  /*36c0*/  VIADD R36, R4, 0x4 ;  /* 0x0000000404247836 */ /* 0x000fe40000000000 */
[----:B------:R-:W-:Y:S02]  /*36d0*/  VIADD R25, R14, 0xffffffff ;  /* 0xffffffff0e197836 */ /* 0x000fe40000000000 */
[----:B------:R-:W-:-:S03]  /*36e0*/  VIADD R35, R4, 0x8 ;  /* 0x0000000804237836 */ /* 0x000fc60000000000 */
[----:B------:R-:W-:Y:S01]  /*36f0*/  LOP3.LUT R39, R14, R25, RZ, 0xc, !PT ;  /* 0x000000190e277212 */ /* 0x000fe200078e0cff */
[----:B------:R-:W-:Y:S02]  /*3700*/  IMAD.MOV.U32 R25, RZ, RZ, 0x1 ;  /* 0x00000001ff197424 */ /* 0x000fe400078e00ff */
[----:B------:R-:W-:-:S03]  /*3710*/  IMAD.MOV.U32 R14, RZ, RZ, -0x1 ;  /* 0xffffffffff0e7424 */ /* 0x000fc600078e00ff */
[----:B------:R-:W0:Y:S02]  /*3720*/  POPC R39, R39 ;  /* 0x0000002700277309 */ /* 0x000e240000000000 */
[----:B0-----:R-:W-:Y:S01]  /*3730*/  IMAD.MOV.U32 R24, RZ, RZ, R39 ;  /* 0x000000ffff187224 */ /* 0x001fe200078e0027 */
[-C--:B------:R-:W-:Y:S02]  /*3740*/  ISETP.GE.AND P0, PT, R4, R39.reuse, PT ;  /* 0x000000270400720c */ /* 0x080fe40003f06270 */
[----:B------:R-:W-:-:S13]  /*3750*/  ISETP.GT.AND P1, PT, R36, R39, PT ;  /* 0x000000272400720c */ /* 0x000fda0003f24270 */
[----:B------:R-:W-:Y:S05]  /*3760*/  WARPSYNC.COLLECTIVE R14, `(.L_x_52) ;  /* 0x000000000e087348 */ /* 0x000fea0003c00000 */
[----:B------:R0:W1:Y:S02]  /*3770*/  SHFL.DOWN P3, R34, R13, R25, R24 ;  /* 0x080000190d227389 */ /* 0x0000640000060018 */
[----:B01----:R-:W-:Y:S05]  /*3780*/  ENDCOLLECTIVE ;  /* 0x000000000000791b */ /* 0x003fea0003800000 */
.L_x_52:
[----:B------:R-:W-:Y:S01]  /*3790*/  IMAD.MOV.U32 R25, RZ, RZ, 0x2 ;  /* 0x00000002ff197424 */ /* 0x000fe200078e00ff */
[----:B------:R-:W-:Y:S02]  /*37a0*/  SEL R26, R34, RZ, !P0 ;  /* 0x000000ff221a7207 */ /* 0x000fe40004000000 */
[----:B------:R-:W-:-:S03]  /*37b0*/  ISETP.GT.AND P0, PT, R37, R39, PT ;  /* 0x000000272500720c */ /* 0x000fc60003f04270 */
[----:B------:R-:W-:-:S04]  /*37c0*/  IMAD.IADD R26, R26, 0x1, R13 ;  /* 0x000000011a1a7824 */ /* 0x000fc800078e020d */
[----:B------:R-:W-:-:S07]  /*37d0*/  IMAD.MOV.U32 R13, RZ, RZ, R26 ;  /* 0x000000ffff0d7224 */ /* 0x000fce00078e001a */
[----:B------:R-:W-:Y:S05]  /*37e0*/  WARPSYNC.COLLECTIVE R14, `(.L_x_53) ;  /* 0x000000000e087348 */ /* 0x000fea0003c00000 */
[----:B------:R0:W1:Y:S02]  /*37f0*/  SHFL.DOWN P3, R34, R13, R25, R24 ;  /* 0x080000190d227389 */ /* 0x0000640000060018 */
[----:B01----:R-:W-:Y:S05]  /*3800*/  ENDCOLLECTIVE ;  /* 0x000000000000791b */ /* 0x003fea0003800000 */
.L_x_53:
[----:B------:R-:W-:Y:S01]  /*3810*/  IMAD.MOV.U32 R25, RZ, RZ, 0x4 ;  /* 0x00000004ff197424 */ /* 0x000fe200078e00ff */
[----:B------:R-:W-:Y:S02]  /*3820*/  SEL R27, R34, RZ, !P0 ;  /* 0x000000ff221b7207 */ /* 0x000fe40004000000 */
[----:B------:R-:W-:-:S03]  /*3830*/  ISETP.NE.AND P0, PT, R12, 0x65, PT ;  /* 0x000000650c00780c */ /* 0x000fc60003f05270 */
[----:B------:R-:W-:-:S04]  /*3840*/  IMAD.IADD R38, R26, 0x1, R27 ;  /* 0x000000011a267824 */ /* 0x000fc800078e021b */
[----:B------:R-:W-:-:S07]  /*3850*/  IMAD.MOV.U32 R13, RZ, RZ, R38 ;  /* 0x000000ffff0d7224 */ /* 0x000fce00078e0026 */
[----:B------:R-:W-:Y:S05]  /*3860*/  WARPSYNC.COLLECTIVE R14, `(.L_x_54) ;  /* 0x000000000e087348 */ /* 0x000fea0003c00000 */
[----:B------:R0:W1:Y:S02]  /*3870*/  SHFL.DOWN P3, R34, R13, R25, R24 ;  /* 0x080000190d227389 */ /* 0x0000640000060018 */
[----:B01----:R-:W-:Y:S05]  /*3880*/  ENDCOLLECTIVE ;  /* 0x000000000000791b */ /* 0x003fea0003800000 */
.L_x_54:
[----:B------:R-:W-:Y:S01]  /*3890*/  IMAD.MOV.U32 R25, RZ, RZ, 0x8 ;  /* 0x00000008ff197424 */ /* 0x000fe200078e00ff */
[----:B------:R-:W-:Y:S02]  /*38a0*/  SEL R27, R34, RZ, !P1 ;  /* 0x000000ff221b7207 */ /* 0x000fe40004800000 */
[----:B------:R-:W-:-:S03]  /*38b0*/  ISETP.GT.AND P1, PT, R35, R39, PT ;  /* 0x000000272300720c */ /* 0x000fc60003f24270 */
[----:B------:R-:W-:Y:S02]  /*38c0*/  IMAD.IADD R40, R38, 0x1, R27 ;  /* 0x0000000126287824 */ /* 0x000fe400078e021b */
[----:B------:R-:W-:Y:S02]  /*38d0*/  VIADD R38, R4, 0x10 ;  /* 0x0000001004267836 */ /* 0x000fe40000000000 */
[----:B------:R-:W-:-:S07]  /*38e0*/  IMAD.MOV.U32 R13, RZ, RZ, R40 ;  /* 0x000000ffff0d7224 */ /* 0x000fce00078e0028 */
[----:B------:R-:W-:Y:S05]  /*38f0*/  WARPSYNC.COLLECTIVE R14, `(.L_x_55) ;  /* 0x000000000e087348 */ /* 0x000fea0003c00000 */
[----:B------:R0:W1:Y:S02]  /*3900*/  SHFL.DOWN P3, R34, R13, R25, R24 ;  /* 0x080000190d227389 */ /* 0x0000640000060018 */
[----:B01----:R-:W-:Y:S05]  /*3910*/  ENDCOLLECTIVE ;  /* 0x000000000000791b */ /* 0x003fea0003800000 */
.L_x_55:
        /* <DEDUP_REMOVED lines=8> */
.L_x_56:
[----:B------:R-:W-:Y:S05]  /*39a0*/  WARPSYNC.COLLECTIVE R14, `(.L_x_57) ;  /* 0x000000000e087348 */ /* 0x000fea0003c00000 */
[----:B------:R-:W-:Y:S01]  /*39b0*/  VOTE.ALL P0, P0 ;  /* 0x0000000000ff7806 */ /* 0x000fe20000000000 */
[----:B------:R-:W-:-:S12]  /*39c0*/  ENDCOLLECTIVE ;  /* 0x000000000000791b */ /* 0x000fd80003800000 */
.L_x_57:
[----:B------:R-:W-:-:S05]  /*39d0*/  SEL R27, R34, RZ, !P1 ;  /* 0x000000ff221b7207 */ /* 0x000fca0004800000 */
[----:B------:R-:W-:Y:S02]  /*39e0*/  IMAD.IADD R40, R44, 0x1, R27 ;  /* 0x000000012c287824 */ /* 0x000fe400078e021b */
[----:B------:R-:W0:Y:S02]  /*39f0*/  LDC.64 R26, c[0x0][0x390] ;  /* 0x0000e400ff1a7b82 */ /* 0x000e240000000a00 */
[----:B0-----:R-:W-:-:S05]  /*3a00*/  IADD3 R26, P1, PT, R26, 0x100, RZ ;  /* 0x000001001a1a7810 */ /* 0x001fca0007f3e0ff */
[----:B------:R-:W-:Y:S01]  /*3a10*/  IMAD.X R27, RZ, RZ, R27, P1 ;  /* 0x000000ffff1b7224 */ /* 0x000fe200008e061b */
[----:B------:R-:W-:Y:S07]  /*3a20*/  BRA `(.L_x_58) ;  /* 0xffffffd400587947 */ /* 0x000fee000383ffff */
.L_x_15:
[----:B------:R-:W-:Y:S01]  /*3a30*/  BSSY B1, `(.L_x_59) ;  /* 0x0000006000017945 */ /* 0x000fe20003800000 */
[----:B------:R-:W-:Y:S01]  /*3a40*/  PLOP3.LUT P0, PT, P0, PT, PT, 0x8, 0x80 ;  /* 0x000000000080781c */ /* 0x000fe2000070e170 */
[----:B------:R-:W-:-:S12]  /*3a50*/  IMAD.MOV.U32 R14, RZ, RZ, -0x1 ;  /* 0xffffffffff0e7424 */ /* 0x000fd800078e00ff */
[----:B------:R-:W-:Y:S05]  /*3a60*/  WARPSYNC.COLLECTIVE R14, `(.L_x_60) ;  /* 0x000000000e087348 */ /* 0x000fea0003c00000 */
[----:B------:R-:W-:Y:S01]  /*3a70*/  VOTE.ANY P0, P0 ;  /* 0x0000000000ff7806 */ /* 0x000fe20000000100 */
[----:B------:R-:W-:-:S12]  /*3a80*/  ENDCOLLECTIVE ;  /* 0x000000000000791b */ /* 0x000fd80003800000 */
.L_x_60:
[----:B------:R-:W-:Y:S05]  /*3a90*/  BSYNC B1 ;  /* 0x0000000000017941 */ /* 0x000fea0003800000 */
.L_x_59:
[----:B------:R-:W-:Y:S05]  /*3aa0*/  BRA `(.L_x_61) ;  /* 0xffffffd400587947 */ /* 0x000fea000383ffff */
.L_x_19:
[----:B------:R-:W-:Y:S01]  /*3ab0*/  BSSY B1, `(.L_x_62) ;  /* 0x0000006000017945 */ /* 0x000fe20003800000 */
[----:B------:R-:W-:Y:S01]  /*3ac0*/  PLOP3.LUT P0, PT, P0, PT, PT, 0x8, 0x80 ;  /* 0x000000000080781c */ /* 0x000fe2000070e170 */
[----:B------:R-:W-:-:S12]  /*3ad0*/  IMAD.MOV.U32 R14, RZ, RZ, -0x1 ;  /* 0xffffffffff0e7424 */ /* 0x000fd800078e00ff */
[----:B------:R-:W-:Y:S05]  /*3ae0*/  WARPSYNC.COLLECTIVE R14, `(.L_x_63) ;  /* 0x000000000e087348 */ /* 0x000fea0003c00000 */
[----:B------:R-:W-:Y:S01]  /*3af0*/  VOTE.ANY P0, P0 ;  /* 0x0000000000ff7806 */ /* 0x000fe20000000100 */
[----:B------:R-:W-:-:S12]  /*3b00*/  ENDCOLLECTIVE ;  /* 0x000000000000791b */ /* 0x000fd80003800000 */
.L_x_63:
[----:B------:R-:W-:Y:S05]  /*3b10*/  BSYNC B1 ;  /* 0x0000000000017941 */ /* 0x000fea0003800000 */
.L_x_62:
[----:B------:R-:W-:Y:S05]  /*3b20*/  BRA `(.L_x_64) ;  /* 0xffffffd4006c7947 */ /* 0x000fea000383ffff */
.L_x_21:
[----:B------:R-:W-:Y:S01]  /*3b30*/  BSSY B1, `(.L_x_65) ;  /* 0x0000006000017945 */ /* 0x000fe20003800000 */
[----:B------:R-:W-:Y:S01]  /*3b40*/  PLOP3.LUT P3, PT, P0, PT, PT, 0x8, 0x80 ;  /* 0x000000000080781c */ /* 0x000fe2000076e170 */
[----:B------:R-:W-:-:S12]  /*3b50*/  IMAD.MOV.U32 R14, RZ, RZ, -0x1 ;  /* 0xffffffffff0e7424 */ /* 0x000fd800078e00ff */
[----:B------:R-:W-:Y:S05]  /*3b60*/  WARPSYNC.COLLECTIVE R14, `(.L_x_66) ;  /* 0x000000000e087348 */ /* 0x000fea0003c00000 */
[----:B------:R-:W-:Y:S01]  /*3b70*/  VOTE.ANY R14, PT, P3 ;  /* 0x00000000000e7806 */ /* 0x000fe200018e0100 */
[----:B------:R-:W-:Y:S06]  /*3b80*/  ENDCOLLECTIVE ;  /* 0x000000000000791b */ /* 0x000fec0003800000 */
.L_x_66:
[----:B------:R-:W-:Y:S05]  /*3b90*/  BSYNC B1 ;  /* 0x0000000000017941 */ /* 0x000fea0003800000 */
.L_x_65:
[----:B------:R-:W-:Y:S01]  /*3ba0*/  LOP3.LUT R14, R14, 0x80000000, R33, 0xec, !PT ;  /* 0x800000000e0e7812 */ /* 0x000fe200078eec21 */
[----:B------:R-:W-:-:S04]  /*3bb0*/  VIADD R32, R32, 0xffffffe0 ;  /* 0xffffffe020207836 */ /* 0x000fc80000000000 */
[----:B------:R-:W-:-:S05]  /*3bc0*/  VIADD R25, R14, 0xffffffff ;  /* 0xffffffff0e197836 */ /* 0x000fca0000000000 */
[----:B------:R-:W-:Y:S01]  /*3bd0*/  LOP3.LUT R41, R14, R25, RZ, 0xc, !PT ;  /* 0x000000190e297212 */ /* 0x000fe200078e0cff */
[----:B------:R-:W-:Y:S02]  /*3be0*/  IMAD.MOV.U32 R25, RZ, RZ, 0x1 ;  /* 0x00000001ff197424 */ /* 0x000fe400078e00ff */
[----:B------:R-:W-:Y:S01]  /*3bf0*/  IMAD.MOV.U32 R14, RZ, RZ, -0x1 ;  /* 0xffffffffff0e7424 */ /* 0x000fe200078e00ff */
[----:B------:R0:W1:Y:S06]  /*3c00*/  POPC R24, R41 ;  /* 0x0000002900187309 */ /* 0x00006c0000000000 */
[----:B01----:R-:W-:Y:S05]  /*3c10*/  WARPSYNC.COLLECTIVE R14, `(.L_x_67) ;  /* 0x000000000e087348 */ /* 0x003fea0003c00000 */
[----:B-1----:R1:W2:Y:S02]  /*3c20*/  SHFL.DOWN P3, R34, R13, R25, R24 ;  /* 0x080000190d227389 */ /* 0x0022a40000060018 */
[----:B012---:R-:W-:Y:S05]  /*3c30*/  ENDCOLLECTIVE ;  /* 0x000000000000791b */ /* 0x007fea0003800000 */
.L_x_67:
[----:B------:R-:W-:Y:S01]  /*3c40*/  ISETP.GE.AND P0, PT, R4, R24, PT ;  /* 0x000000180400720c */ /* 0x000fe20003f06270 */
[----:B------:R-:W-:-:S03]  /*3c50*/  IMAD.MOV.U32 R25, RZ, RZ, 0x2 ;  /* 0x00000002ff197424 */ /* 0x000fc600078e00ff */
[----:B------:R-:W-:Y:S02]  /*3c60*/  SEL R34, R34, RZ, !P0 ;  /* 0x000000ff22227207 */ /* 0x000fe40004000000 */
[----:B------:R-:W-:-:S03]  /*3c70*/  ISETP.GT.AND P0, PT, R37, R24, PT ;  /* 0x000000182500720c */ /* 0x000fc60003f04270 */
[----:B------:R-:W-:-:S04]  /*3c80*/  IMAD.IADD R39, R34, 0x1, R13 ;  /* 0x0000000122277824 */ /* 0x000fc800078e020d */
[----:B------:R-:W-:-:S07]  /*3c90*/  IMAD.MOV.U32 R13, RZ, RZ, R39 ;  /* 0x000000ffff0d7224 */ /* 0x000fce00078e0027 */
[----:B------:R-:W-:Y:S05]  /*3ca0*/  WARPSYNC.COLLECTIVE R14, `(.L_x_68) ;  /* 0x000000000e087348 */ /* 0x000fea0003c00000 */
[----:B------:R0:W1:Y:S02]  /*3cb0*/  SHFL.DOWN P3, R34, R13, R25, R24 ;  /* 0x080000190d227389 */ /* 0x0000640000060018 */
[----:B01----:R-:W-:Y:S05]  /*3cc0*/  ENDCOLLECTIVE ;  /* 0x000000000000791b */ /* 0x003fea0003800000 */
.L_x_68:
        /* <DEDUP_REMOVED lines=8> */
.L_x_69:
        /* <DEDUP_REMOVED lines=8> */
.L_x_70:
        /* <DEDUP_REMOVED lines=8> */
.L_x_71:
[----:B------:R-:W-:Y:S02]  /*3e50*/  SEL R34, R34, RZ, !P0 ;  /* 0x000000ff22227207 */ /* 0x000fe40004000000 */
[----:B------:R-:W-:Y:S02]  /*3e60*/  ISETP.NE.AND P0, PT, R12, 0x65, PT ;  /* 0x000000650c00780c */ /* 0x000fe40003f05270 */
[----:B------:R-:W-:-:S11]  /*3e70*/  IADD3 R40, PT, PT, R39, R34, R40 ;  /* 0x0000002227287210 */ /* 0x000fd60007ffe028 */
[----:B------:R-:W-:Y:S05]  /*3e80*/  WARPSYNC.COLLECTIVE R14, `(.L_x_72) ;  /* 0x000000000e087348 */ /* 0x000fea0003c00000 */
[----:B------:R-:W-:Y:S01]  /*3e90*/  VOTE.ALL P0, P0 ;  /* 0x0000000000ff7806 */ /* 0x000fe20000000000 */
[----:B------:R-:W-:-:S12]  /*3ea0*/  ENDCOLLECTIVE ;  /* 0x000000000000791b */ /* 0x000fd80003800000 */
.L_x_72:
[----:B------:R-:W-:Y:S05]  /*3eb0*/  BRA `(.L_x_73) ;  /* 0xffffffd400087947 */ /* 0x000fea000383ffff */
.L_x_28:
[----:B------:R-:W-:Y:S01]  /*3ec0*/  BSSY B0, `(.L_x_74) ;  /* 0x0000006000007945 */ /* 0x000fe20003800000 */
[----:B------:R-:W-:Y:S01]  /*3ed0*/  PLOP3.LUT P0, PT, P0, PT, PT, 0x8, 0x80 ;  /* 0x000000000080781c */ /* 0x000fe2000070e170 */
[----:B------:R-:W-:-:S12]  /*3ee0*/  IMAD.MOV.U32 R14, RZ, RZ, -0x1 ;  /* 0xffffffffff0e7424 */ /* 0x000fd800078e00ff */
[----:B------:R-:W-:Y:S05]  /*3ef0*/  WARPSYNC.COLLECTIVE R14, `(.L_x_75) ;  /* 0x000000000e087348 */ /* 0x000fea0003c00000 */
[----:B------:R-:W-:Y:S01]  /*3f00*/  VOTE.ANY P0, P0 ;  /* 0x0000000000ff7806 */ /* 0x000fe20000000100 */
[----:B------:R-:W-:-:S12]  /*3f10*/  ENDCOLLECTIVE ;  /* 0x000000000000791b */ /* 0x000fd80003800000 */
.L_x_75:
[----:B------:R-:W-:Y:S05]  /*3f20*/  BSYNC B0 ;  /* 0x0000000000007941 */ /* 0x000fea0003800000 */
.L_x_74:
[----:B------:R-:W-:Y:S05]  /*3f30*/  BRA `(.L_x_76) ;  /* 0xffffffe400dc7947 */ /* 0x000fea000383ffff */
.L_x_32:
[----:B------:R-:W-:Y:S01]  /*3f40*/  BSSY B0, `(.L_x_77) ;  /* 0x0000006000007945 */ /* 0x000fe20003800000 */
[----:B------:R-:W-:Y:S01]  /*3f50*/  PLOP3.LUT P0, PT, P0, PT, PT, 0x8, 0x80 ;  /* 0x000000000080781c */ /* 0x000fe2000070e170 */
[----:B------:R-:W-:-:S12]  /*3f60*/  IMAD.MOV.U32 R14, RZ, RZ, -0x1 ;  /* 0xffffffffff0e7424 */ /* 0x000fd800078e00ff */
[----:B------:R-:W-:Y:S05]  /*3f70*/  WARPSYNC.COLLECTIVE R14, `(.L_x_78) ;  /* 0x000000000e087348 */ /* 0x000fea0003c00000 */
[----:B------:R-:W-:Y:S01]  /*3f80*/  VOTE.ANY P0, P0 ;  /* 0x0000000000ff7806 */ /* 0x000fe20000000100 */
[----:B------:R-:W-:-:S12]  /*3f90*/  ENDCOLLECTIVE ;  /* 0x000000000000791b */ /* 0x000fd80003800000 */
.L_x_78:
[----:B------:R-:W-:Y:S05]  /*3fa0*/  BSYNC B0 ;  /* 0x0000000000007941 */ /* 0x000fea0003800000 */
.L_x_77:
[----:B------:R-:W-:Y:S05]  /*3fb0*/  BRA `(.L_x_79) ;  /* 0xffffffe400ec7947 */ /* 0x000fea000383ffff */
.L_x_34:
[----:B------:R-:W0:Y:S01]  /*3fc0*/  S2R R36, SR_GEMASK ;  /* 0x0000000000247919 */ /* 0x000e220000003c00 */
[----:B------:R-:W-:Y:S01]  /*3fd0*/  BSSY B0, `(.L_x_80) ;  /* 0x0000007000007945 */ /* 0x000fe20003800000 */
[----:B------:R-:W-:Y:S01]  /*3fe0*/  ISETP.NE.AND P0, PT, R12, 0x65, PT ;  /* 0x000000650c00780c */ /* 0x000fe20003f05270 */
[----:B------:R-:W-:Y:S01]  /*3ff0*/  IMAD.MOV.U32 R14, RZ, RZ, -0x1 ;  /* 0xffffffffff0e7424 */ /* 0x000fe200078e00ff */
[----:B------:R-:W-:-:S13]  /*4000*/  PLOP3.LUT P3, PT, P3, PT, PT, 0x8, 0x80 ;  /* 0x000000000080781c */ /* 0x000fda0001f6e170 */
[----:B0-----:R-:W-:Y:S05]  /*4010*/  WARPSYNC.COLLECTIVE R14, `(.L_x_81) ;  /* 0x000000000e087348 */ /* 0x001fea0003c00000 */
[----:B------:R-:W-:Y:S01]  /*4020*/  VOTE.ANY R14, PT, P3 ;  /* 0x00000000000e7806 */ /* 0x000fe200018e0100 */
[----:B0-----:R-:W-:Y:S06]  /*4030*/  ENDCOLLECTIVE ;  /* 0x000000000000791b */ /* 0x001fec0003800000 */
.L_x_81:
[----:B------:R-:W-:Y:S05]  /*4040*/  BSYNC B0 ;  /* 0x0000000000007941 */ /* 0x000fea0003800000 */
.L_x_80:
[----:B------:R-:W-:Y:S01]  /*4050*/  LOP3.LUT R14, R14, 0x80000000, R36, 0xec, !PT ;  /* 0x800000000e0e7812 */ /* 0x000fe200078eec24 */
[C---:B------:R-:W-:Y:S02]  /*4060*/  VIADD R39, R33.reuse, 0x2 ;  /* 0x0000000221277836 */ /* 0x040fe40000000000 */
[----:B------:R-:W-:Y:S02]  /*4070*/  VIADD R38, R33, 0x4 ;  /* 0x0000000421267836 */ /* 0x000fe40000000000 */
[----:B------:R-:W-:-:S05]  /*4080*/  VIADD R25, R14, 0xffffffff ;  /* 0xffffffff0e197836 */ /* 0x000fca0000000000 */
[----:B------:R-:W-:Y:S01]  /*4090*/  LOP3.LUT R40, R14, R25, RZ, 0xc, !PT ;  /* 0x000000190e287212 */ /* 0x000fe200078e0cff */
[----:B------:R-:W-:Y:S02]  /*40a0*/  IMAD.MOV.U32 R25, RZ, RZ, 0x1 ;  /* 0x00000001ff197424 */ /* 0x000fe400078e00ff */
[----:B------:R-:W-:-:S03]  /*40b0*/  IMAD.MOV.U32 R14, RZ, RZ, -0x1 ;  /* 0xffffffffff0e7424 */ /* 0x000fc600078e00ff */
[----:B------:R-:W0:Y:S02]  /*40c0*/  POPC R40, R40 ;  /* 0x0000002800287309 */ /* 0x000e240000000000 */
[----:B0-----:R-:W-:-:S07]  /*40d0*/  IMAD.MOV.U32 R24, RZ, RZ, R40 ;  /* 0x000000ffff187224 */ /* 0x001fce00078e0028 */
[----:B------:R-:W-:Y:S05]  /*40e0*/  WARPSYNC.COLLECTIVE R14, `(.L_x_82) ;  /* 0x000000000e087348 */ /* 0x000fea0003c00000 */
[----:B------:R0:W1:Y:S02]  /*40f0*/  SHFL.DOWN P3, R34, R13, R25, R24 ;  /* 0x080000190d227389 */ /* 0x0000640000060018 */
[----:B01----:R-:W-:Y:S05]  /*4100*/  ENDCOLLECTIVE ;  /* 0x000000000000791b */ /* 0x003fea0003800000 */
.L_x_82:
[----:B------:R-:W-:Y:S01]  /*4110*/  IMAD.MOV.U32 R25, RZ, RZ, 0x2 ;  /* 0x00000002ff197424 */ /* 0x000fe200078e00ff */
[----:B------:R-:W-:-:S04]  /*4120*/  ISETP.GE.AND P3, PT, R33, R40, PT ;  /* 0x000000282100720c */ /* 0x000fc80003f66270 */
[----:B------:R-:W-:-:S05]  /*4130*/  SEL R34, R34, RZ, !P3 ;  /* 0x000000ff22227207 */ /* 0x000fca0005800000 */
[----:B------:R-:W-:-:S04]  /*4140*/  IMAD.IADD R37, R34, 0x1, R13 ;  /* 0x0000000122257824 */ /* 0x000fc800078e020d */
[----:B------:R-:W-:-:S07]  /*4150*/  IMAD.MOV.U32 R13, RZ, RZ, R37 ;  /* 0x000000ffff0d7224 */ /* 0x000fce00078e0025 */
[----:B------:R-:W-:Y:S05]  /*4160*/  WARPSYNC.COLLECTIVE R14, `(.L_x_83) ;  /* 0x000000000e087348 */ /* 0x000fea0003c00000 */
[----:B------:R0:W1:Y:S02]  /*4170*/  SHFL.DOWN P3, R34, R13, R25, R24 ;  /* 0x080000190d227389 */ /* 0x0000640000060018 */
[----:B01----:R-:W-:Y:S05]  /*4180*/  ENDCOLLECTIVE ;  /* 0x000000000000791b */ /* 0x003fea0003800000 */
.L_x_83:
[----:B------:R-:W-:Y:S01]  /*4190*/  IMAD.MOV.U32 R25, RZ, RZ, 0x4 ;  /* 0x00000004ff197424 */ /* 0x000fe200078e00ff */
[----:B------:R-:W-:-:S04]  /*41a0*/  ISETP.GT.AND P3, PT, R39, R40, PT ;  /* 0x000000282700720c */ /* 0x000fc80003f64270 */
[----:B------:R-:W-:-:S05]  /*41b0*/  SEL R34, R34, RZ, !P3 ;  /* 0x000000ff22227207 */ /* 0x000fca0005800000 */
[----:B------:R-:W-:Y:S02]  /*41c0*/  IMAD.IADD R45, R37, 0x1, R34 ;  /* 0x00000001252d7824 */ /* 0x000fe400078e0222 */
[----:B------:R-:W-:Y:S02]  /*41d0*/  VIADD R37, R33, 0x8 ;  /* 0x0000000821257836 */ /* 0x000fe40000000000 */
[----:B------:R-:W-:-:S07]  /*41e0*/  IMAD.MOV.U32 R13, RZ, RZ, R45 ;  /* 0x000000ffff0d7224 */ /* 0x000fce00078e002d */
[----:B------:R-:W-:Y:S05]  /*41f0*/  WARPSYNC.COLLECTIVE R14, `(.L_x_84) ;  /* 0x000000000e087348 */ /* 0x000fea0003c00000 */
[----:B------:R0:W1:Y:S02]  /*4200*/  SHFL.DOWN P3, R34, R13, R25, R24 ;  /* 0x080000190d227389 */ /* 0x0000640000060018 */
[----:B01----:R-:W-:Y:S05]  /*4210*/  ENDCOLLECTIVE ;  /* 0x000000000000791b */ /* 0x003fea0003800000 */
.L_x_84:
        /* <DEDUP_REMOVED lines=9> */
.L_x_85:
[----:B------:R-:W-:Y:S01]  /*42b0*/  IMAD.MOV.U32 R25, RZ, RZ, 0x10 ;  /* 0x00000010ff197424 */ /* 0x000fe200078e00ff */
[----:B------:R-:W-:-:S04]  /*42c0*/  ISETP.GT.AND P3, PT, R37, R40, PT ;  /* 0x000000282500720c */ /* 0x000fc80003f64270 */
[----:B------:R-:W-:-:S05]  /*42d0*/  SEL R41, R34, RZ, !P3 ;  /* 0x000000ff22297207 */ /* 0x000fca0005800000 */
[----:B------:R-:W-:-:S04]  /*42e0*/  IMAD.IADD R41, R44, 0x1, R41 ;  /* 0x000000012c297824 */ /* 0x000fc800078e0229 */
[----:B------:R-:W-:-:S07]  /*42f0*/  IMAD.MOV.U32 R13, RZ, RZ, R41 ;  /* 0x000000ffff0d7224 */ /* 0x000fce00078e0029 */
[----:B------:R-:W-:Y:S05]  /*4300*/  WARPSYNC.COLLECTIVE R14, `(.L_x_86) ;  /* 0x000000000e087348 */ /* 0x000fea0003c00000 */
[----:B------:R0:W1:Y:S02]  /*4310*/  SHFL.DOWN P3, R34, R13, R25, R24 ;  /* 0x080000190d227389 */ /* 0x0000640000060018 */
[----:B01----:R-:W-:Y:S05]  /*4320*/  ENDCOLLECTIVE ;  /* 0x000000000000791b */ /* 0x003fea0003800000 */
.L_x_86:
[----:B------:R-:W-:Y:S05]  /*4330*/  WARPSYNC.COLLECTIVE R14, `(.L_x_87) ;  /* 0x000000000e087348 */ /* 0x000fea0003c00000 */
[----:B------:R-:W-:Y:S01]  /*4340*/  VOTE.ALL P0, P0 ;  /* 0x0000000000ff7806 */ /* 0x000fe20000000000 */
[----:B------:R-:W-:-:S12]  /*4350*/  ENDCOLLECTIVE ;  /* 0x000000000000791b */ /* 0x000fd80003800000 */
.L_x_87:
[----:B------:R-:W0:Y:S01]  /*4360*/  LDC.64 R12, c[0x0][0x390] ;  /* 0x0000e400ff0c7b82 */ /* 0x000e220000000a00 */
[----:B------:R-:W-:-:S04]  /*4370*/  ISETP.GT.AND P3, PT, R45, R40, PT ;  /* 0x000000282d00720c */ /* 0x000fc80003f64270 */
[----:B------:R-:W-:-:S05]  /*4380*/  SEL R34, R34, RZ, !P3 ;  /* 0x000000ff22227207 */ /* 0x000fca0005800000 */
[----:B------:R-:W-:Y:S01]  /*4390*/  IMAD.IADD R40, R41, 0x1, R34 ;  /* 0x0000000129287824 */ /* 0x000fe200078e0222 */
[----:B0-----:R-:W-:-:S05]  /*43a0*/  IADD3 R44, P3, PT, R12, 0x100, RZ ;  /* 0x000001000c2c7810 */ /* 0x001fca0007f7e0ff */
[----:B------:R-:W-:Y:S01]  /*43b0*/  IMAD.X R45, RZ, RZ, R13, P3 ;  /* 0x000000ffff2d7224 */ /* 0x000fe200018e060d */
[----:B------:R-:W-:Y:S07]  /*43c0*/  BRA `(.L_x_88) ;  /* 0xffffffe400847947 */ /* 0x000fee000383ffff */
.L_x_36:
[----:B------:R-:W-:Y:S01]  /*43d0*/  BSSY B0, `(.L_x_89) ;  /* 0x0000006000007945 */ /* 0x000fe20003800000 */
[----:B------:R-:W-:Y:S01]  /*43e0*/  PLOP3.LUT P0, PT, P0, PT, PT, 0x8, 0x80 ;  /* 0x000000000080781c */ /* 0x000fe2000070e170 */
[----:B------:R-:W-:-:S12]  /*43f0*/  IMAD.MOV.U32 R14, RZ, RZ, -0x1 ;  /* 0xffffffffff0e7424 */ /* 0x000fd800078e00ff */
[----:B------:R-:W-:Y:S05]  /*4400*/  WARPSYNC.COLLECTIVE R14, `(.L_x_90) ;  /* 0x000000000e087348 */ /* 0x000fea0003c00000 */
[----:B------:R-:W-:Y:S01]  /*4410*/  VOTE.ANY P0, P0 ;  /* 0x0000000000ff7806 */ /* 0x000fe20000000100 */
[----:B------:R-:W-:-:S12]  /*4420*/  ENDCOLLECTIVE ;  /* 0x000000000000791b */ /* 0x000fd80003800000 */
.L_x_90:
[----:B------:R-:W-:Y:S05]  /*4430*/  BSYNC B0 ;  /* 0x0000000000007941 */ /* 0x000fea0003800000 */
.L_x_89:
[----:B------:R-:W-:Y:S05]  /*4440*/  BRA `(.L_x_91) ;  /* 0xffffffe400847947 */ /* 0x000fea000383ffff */
.L_x_40:
[----:B------:R-:W-:Y:S01]  /*4450*/  BSSY B0, `(.L_x_92) ;  /* 0x0000006000007945 */ /* 0x000fe20003800000 */
[----:B------:R-:W-:Y:S01]  /*4460*/  PLOP3.LUT P0, PT, P0, PT, PT, 0x8, 0x80 ;  /* 0x000000000080781c */ /* 0x000fe2000070e170 */
[----:B------:R-:W-:-:S12]  /*4470*/  IMAD.MOV.U32 R14, RZ, RZ, -0x1 ;  /* 0xffffffffff0e7424 */ /* 0x000fd800078e00ff */
[----:B------:R-:W-:Y:S05]  /*4480*/  WARPSYNC.COLLECTIVE R14, `(.L_x_93) ;  /* 0x000000000e087348 */ /* 0x000fea0003c00000 */
[----:B------:R-:W-:Y:S01]  /*4490*/  VOTE.ANY P0, P0 ;  /* 0x0000000000ff7806 */ /* 0x000fe20000000100 */
[----:B------:R-:W-:-:S12]  /*44a0*/  ENDCOLLECTIVE ;  /* 0x000000000000791b */ /* 0x000fd80003800000 */
.L_x_93:
[----:B------:R-:W-:Y:S05]  /*44b0*/  BSYNC B0 ;  /* 0x0000000000007941 */ /* 0x000fea0003800000 */
.L_x_92:
[----:B------:R-:W-:Y:S05]  /*44c0*/  BRA `(.L_x_94) ;  /* 0xffffffe400947947 */ /* 0x000fea000383ffff */
.L_x_42:
[----:B------:R-:W-:Y:S01]  /*44d0*/  BSSY B0, `(.L_x_95) ;  /* 0x0000006000007945 */ /* 0x000fe20003800000 */
[----:B------:R-:W-:Y:S01]  /*44e0*/  PLOP3.LUT P3, PT, P0, PT, PT, 0x8, 0x80 ;  /* 0x000000000080781c */ /* 0x000fe2000076e170 */
[----:B------:R-:W-:-:S12]  /*44f0*/  IMAD.MOV.U32 R14, RZ, RZ, -0x1 ;  /* 0xffffffffff0e7424 */ /* 0x000fd800078e00ff */
[----:B------:R-:W-:Y:S05]  /*4500*/  WARPSYNC.COLLECTIVE R14, `(.L_x_96) ;  /* 0x000000000e087348 */ /* 0x000fea0003c00000 */
[----:B------:R-:W-:Y:S01]  /*4510*/  VOTE.ANY R14, PT, P3 ;  /* 0x00000000000e7806 */ /* 0x000fe200018e0100 */
[----:B------:R-:W-:Y:S06]  /*4520*/  ENDCOLLECTIVE ;  /* 0x000000000000791b */ /* 0x000fec0003800000 */
.L_x_96:
[----:B------:R-:W-:Y:S05]  /*4530*/  BSYNC B0 ;  /* 0x0000000000007941 */ /* 0x000fea0003800000 */
.L_x_95:
[----:B------:R-:W-:Y:S01]  /*4540*/  LOP3.LUT R14, R14, 0x80000000, R36, 0xec, !PT ;  /* 0x800000000e0e7812 */ /* 0x000fe200078eec24 */
[----:B------:R-:W-:-:S04]  /*4550*/  VIADD R35, R35, 0xffffffe0 ;  /* 0xffffffe023237836 */ /* 0x000fc80000000000 */
[----:B------:R-:W-:-:S05]  /*4560*/  VIADD R25, R14, 0xffffffff ;  /* 0xffffffff0e197836 */ /* 0x000fca0000000000 */
[----:B------:R-:W-:Y:S01]  /*4570*/  LOP3.LUT R25, R14, R25, RZ, 0xc, !PT ;  /* 0x000000190e197212 */ /* 0x000fe200078e0cff */
[----:B------:R-:W-:-:S03]  /*4580*/  IMAD.MOV.U32 R14, RZ, RZ, -0x1 ;  /* 0xffffffffff0e7424 */ /* 0x000fc600078e00ff */
[----:B------:R0:W1:Y:S02]  /*4590*/  POPC R24, R25 ;  /* 0x0000001900187309 */ /* 0x0000640000000000 */
[----:B0-----:R-:W-:Y:S01]  /*45a0*/  IMAD.MOV.U32 R25, RZ, RZ, 0x1 ;  /* 0x00000001ff197424 */ /* 0x001fe200078e00ff */
[----:B-1----:R-:W-:-:S13]  /*45b0*/  ISETP.GE.AND P0, PT, R33, R24, PT ;  /* 0x000000182100720c */ /* 0x002fda0003f06270 */
[----:B------:R-:W-:Y:S05]  /*45c0*/  WARPSYNC.COLLECTIVE R14, `(.L_x_97) ;  /* 0x000000000e087348 */ /* 0x000fea0003c00000 */
[----:B------:R0:W1:Y:S02]  /*45d0*/  SHFL.DOWN P3, R34, R13, R25, R24 ;  /* 0x080000190d227389 */ /* 0x0000640000060018 */
[----:B01----:R-:W-:Y:S05]  /*45e0*/  ENDCOLLECTIVE ;  /* 0x000000000000791b */ /* 0x003fea0003800000 */
.L_x_97:
        /* <DEDUP_REMOVED lines=8> */
.L_x_98:
        /* <DEDUP_REMOVED lines=8> */
.L_x_99:
[----:B------:R-:W-:Y:S01]  /*46f0*/  IMAD.MOV.U32 R25, RZ, RZ, 0x8 ;  /* 0x00000008ff197424 */ /* 0x000fe200078e00ff */
[----:B------:R-:W-:Y:S02]  /*4700*/  SEL R34, R34, RZ, !P0 ;  /* 0x000000ff22227207 */ /* 0x000fe40004000000 */
[----:B------:R-:W-:-:S03]  /*4710*/  ISETP.GT.AND P0, PT, R37, R24, PT ;  /* 0x000000182500720c */ /* 0x000fc60003f04270 */
[----:B------:R-:W-:-:S10]  /*4720*/  IMAD.IADD R13, R41, 0x1, R34 ;  /* 0x00000001290d7824 */ /* 0x000fd400078e0222 */
[----:B------:R-:W-:Y:S05]  /*4730*/  WARPSYNC.COLLECTIVE R14, `(.L_x_100) ;  /* 0x000000000e087348 */ /* 0x000fea0003c00000 */
[----:B------:R0:W1:Y:S02]  /*4740*/  SHFL.DOWN P3, R34, R13, R25, R24 ;  /* 0x080000190d227389 */ /* 0x0000640000060018 */
[----:B01----:R-:W-:Y:S05]  /*4750*/  ENDCOLLECTIVE ;  /* 0x000000000000791b */ /* 0x003fea0003800000 */
.L_x_100:
[----:B------:R-:W-:Y:S01]  /*4760*/  IMAD.MOV.U32 R25, RZ, RZ, 0x10 ;  /* 0x00000010ff197424 */ /* 0x000fe200078e00ff */
[----:B------:R-:W-:-:S05]  /*4770*/  SEL R34, R34, RZ, !P0 ;  /* 0x000000ff22227207 */ /* 0x000fca0004000000 */
[----:B------:R-:W-:-:S04]  /*4780*/  IMAD.IADD R41, R13, 0x1, R34 ;  /* 0x000000010d297824 */ /* 0x000fc800078e0222 */
[----:B------:R-:W-:-:S07]  /*4790*/  IMAD.MOV.U32 R13, RZ, RZ, R41 ;  /* 0x000000ffff0d7224 */ /* 0x000fce00078e0029 */
[----:B------:R-:W-:Y:S05]  /*47a0*/  WARPSYNC.COLLECTIVE R14, `(.L_x_101) ;  /* 0x000000000e087348 */ /* 0x000fea0003c00000 */
[----:B------:R0:W1:Y:S02]  /*47b0*/  SHFL.DOWN P3, R34, R13, R25, R24 ;  /* 0x080000190d227389 */ /* 0x0000640000060018 */
[----:B01----:R-:W-:Y:S05]  /*47c0*/  ENDCOLLECTIVE ;  /* 0x000000000000791b */ /* 0x003fea0003800000 */
.L_x_101:
[----:B------:R-:W-:-:S05]  /*47d0*/  VIADD R13, R33, 0x10 ;  /* 0x00000010210d7836 */ /* 0x000fca0000000000 */
[----:B------:R-:W-:-:S04]  /*47e0*/  ISETP.GT.AND P0, PT, R13, R24, PT ;  /* 0x000000180d00720c */ /* 0x000fc80003f04270 */
[----:B------:R-:W-:Y:S02]  /*47f0*/  SEL R34, R34, RZ, !P0 ;  /* 0x000000ff22227207 */ /* 0x000fe40004000000 */
[----:B------:R-:W-:Y:S02]  /*4800*/  ISETP.NE.AND P0, PT, R12, 0x65, PT ;  /* 0x000000650c00780c */ /* 0x000fe40003f05270 */
[----:B------:R-:W-:-:S11]  /*4810*/  IADD3 R40, PT, PT, R41, R34, R40 ;  /* 0x0000002229287210 */ /* 0x000fd60007ffe028 */
[----:B------:R-:W-:Y:S05]  /*4820*/  WARPSYNC.COLLECTIVE R14, `(.L_x_102) ;  /* 0x000000000e087348 */ /* 0x000fea0003c00000 */
[----:B------:R-:W-:Y:S01]  /*4830*/  VOTE.ALL P0, P0 ;  /* 0x0000000000ff7806 */ /* 0x000fe20000000000 */
[----:B------:R-:W-:-:S12]  /*4840*/  ENDCOLLECTIVE ;  /* 0x000000000000791b */ /* 0x000fd80003800000 */
.L_x_102:
[----:B------:R-:W-:Y:S05]  /*4850*/  BRA `(.L_x_103) ;  /* 0xffffffe400347947 */ /* 0x000fea000383ffff */
.L_x_104:
[----:B------:R-:W-:-:S00]  /*4860*/  BRA `(.L_x_104) ;  /* 0xfffffffc00fc7947 */ /* 0x000fc0000383ffff */
[----:B------:R-:W-:-:S00]  /*4870*/  NOP ;  /* 0x0000000000007918 */ /* 0x000fc00000000000 */
        /* <DEDUP_REMOVED lines=8> */
.L_x_107:


//--------------------- .text._ZN3cub18CUB_300001_SM_10006detail4scan20DeviceScanInitKernelINS0_13ScanTileStateIiLb1EEEEEvT_i --------------------------
	.section	.text._ZN3cub18CUB_300001_SM_10006detail4scan20DeviceScanInitKernelINS0_13ScanTileStateIiLb1EEEEEvT_i,"ax",@progbits
	.align	128
        .global         _ZN3cub18CUB_300001_SM_10006detail4scan20DeviceScanInitKernelINS0_13ScanTileStateIiLb1EEEEEvT_i
        .type           _ZN3cub18CUB_300001_SM_10006detail4scan20DeviceScanInitKernelINS0_13ScanTileStateIiLb1EEEEEvT_i,@function
        .size           _ZN3cub18CUB_300001_SM_10006detail4scan20DeviceScanInitKernelINS0_13ScanTileStateIiLb1EEEEEvT_i,(.L_x_108 - _ZN3cub18CUB_300001_SM_10006detail4scan20DeviceScanInitKernelINS0_13ScanTileStateIiLb1EEEEEvT_i)
        .other          _ZN3cub18CUB_300001_SM_10006detail4scan20DeviceScanInitKernelINS0_13ScanTileStateIiLb1EEEEEvT_i,@"STO_CUDA_ENTRY STV_DEFAULT"
_ZN3cub18CUB_300001_SM_10006detail4scan20DeviceScanInitKernelINS0_13ScanTileStateIiLb1EEEEEvT_i:
.text._ZN3cub18CUB_300001_SM_10006detail4scan20DeviceScanInitKernelINS0_13ScanTileStateIiLb1EEEEEvT_i:
[----:B------:R-:W-:Y:S01]  /*0000*/  LDC R1, c[0x0][0x37c] ;  /* 0x0000df00ff017b82 */ /* 0x000fe20000000800 */
[----:B------:R-:W0:Y:S07]  /*0010*/  S2R R0, SR_TID.X ;  /* 0x0000000000007919 */ /* 0x000e2e0000002100 */
[----:B------:R-:W1:Y:S01]  /*0020*/  S2UR UR6, SR_CTAID.X ;  /* 0x00000000000679c3 */ /* 0x000e620000002500 */
[----:B------:R-:W2:Y:S07]  /*0030*/  LDCU UR4, c[0x0][0x388] ;  /* 0x00007100ff0477ac */ /* 0x000eae0008000800 */
[----:B------:R-:W1:Y:S01]  /*0040*/  LDC R5, c[0x0][0x360] ;  /* 0x0000d800ff057b82 */ /* 0x000e620000000800 */
[----:B0-----:R-:W-:Y:S01]  /*0050*/  ISETP.GT.U32.AND P0, PT, R0, 0x1f, PT ;  /* 0x0000001f0000780c */ /* 0x001fe20003f04070 */
[----:B-1----:R-:W-:-:S03]  /*0060*/  IMAD R5, R5, UR6, R0 ;  /* 0x0000000605057c24 */ /* 0x002fc6000f8e0200 */
[----:B------:R-:W-:Y:S02]  /*0070*/  ISETP.NE.OR P0, PT, RZ, UR6, P0 ;  /* 0x00000006ff007c0c */ /* 0x000fe40008705670 */
[----:B--2---:R-:W-:Y:S01]  /*0080*/  ISETP.GE.AND P1, PT, R5, UR4, PT ;  /* 0x0000000405007c0c */ /* 0x004fe2000bf26270 */
[----:B------:R-:W0:-:S12]  /*0090*/  LDCU.64 UR4, c[0x0][0x358] ;  /* 0x00006b00ff0477ac */ /* 0x000e180008000a00 */
[----:B------:R-:W1:Y:S01]  /*00a0*/  @!P1 LDC.64 R2, c[0x0][0x380] ;  /* 0x0000e000ff029b82 */ /* 0x000e620000000a00 */
[----:B------:R-:W-:Y:S01]  /*00b0*/  @!P1 MOV R4, 0x63 ;  /* 0x0000006300049802 */ /* 0x000fe20000000f00 */
[----:B-1----:R-:W-:-:S04]  /*00c0*/  @!P1 IMAD.WIDE R2, R5, 0x8, R2 ;  /* 0x0000000805029825 */ /* 0x002fc800078e0202 */
[----:B------:R-:W-:-:S05]  /*00d0*/  HFMA2 R5, -RZ, RZ, 0, 0 ;  /* 0x00000000ff057431 */ /* 0x000fca00000001ff */
[----:B0-----:R0:W-:Y:S01]  /*00e0*/  @!P1 STG.E.64 desc[UR4][R2.64+0x100], R4 ;  /* 0x0001000402009986 */ /* 0x0011e2000c101b04 */
[----:B------:R-:W-:Y:S05]  /*00f0*/  @P0 EXIT ;  /* 0x000000000000094d */ /* 0x000fea0003800000 */
[----:B0-----:R-:W0:Y:S02]  /*0100*/  LDC.64 R2, c[0x0][0x380] ;  /* 0x0000e000ff027b82 */ /* 0x001e240000000a00 */
[----:B0-----:R-:W-:-:S05]  /*0110*/  IMAD.WIDE.U32 R2, R0, 0x8, R2 ;  /* 0x0000000800027825 */ /* 0x001fca00078e0002 */
[----:B------:R-:W-:Y:S01]  /*0120*/  STG.E.64 desc[UR4][R2.64], RZ ;  /* 0x000000ff02007986 */ /* 0x000fe2000c101b04 */
[----:B------:R-:W-:Y:S05]  /*0130*/  EXIT ;  /* 0x000000000000794d */ /* 0x000fea0003800000 */
.L_x_105:
        /* <DEDUP_REMOVED lines=12> */
.L_x_108:


//--------------------- .text._ZN3cub18CUB_300001_SM_10006detail11EmptyKernelIvEEvv --------------------------
	.section	.text._ZN3cub18CUB_300001_SM_10006detail11EmptyKernelIvEEvv,"ax",@progbits
	.align	128
        .global         _ZN3cub18CUB_300001_SM_10006detail11EmptyKernelIvEEvv
        .type           _ZN3cub18CUB_300001_SM_10006detail11EmptyKernelIvEEvv,@function
        .size           _ZN3cub18CUB_300001_SM_10006detail11EmptyKernelIvEEvv,(.L_x_109 - _ZN3cub18CUB_300001_SM_10006detail11EmptyKernelIvEEvv)
        .other          _ZN3cub18CUB_300001_SM_10006detail11EmptyKernelIvEEvv,@"STO_CUDA_ENTRY STV_DEFAULT"
_ZN3cub18CUB_300001_SM_10006detail11EmptyKernelIvEEvv:
.text._ZN3cub18CUB_300001_SM_10006detail11EmptyKernelIvEEvv:
[----:B------:R-:W-:Y:S01]  /*0000*/  LDC R1, c[0x0][0x37c] ;  /* 0x0000df00ff017b82 */ /* 0x000fe20000000800 */
[----:B------:R-:W-:Y:S05]  /*0010*/  EXIT ;  /* 0x000000000000794d */ /* 0x000fea0003800000 */
.L_x_106:
        /* <DEDUP_REMOVED lines=14> */
.L_x_109:


//--------------------- .nv.shared._ZN3cub18CUB_300001_SM_10006detail4scan16DeviceScanKernelINS2_10policy_hubIiiij9CustomSumE10Policy1000EPiS8_NS0_13ScanTileStateIiLb1EEES5_NS0_8NullTypeEjiLb0ESB_EEvT0_T1_T2_iT3_T4_T5_ --------------------------
	.section	.nv.shared._ZN3cub18CUB_300001_SM_10006detail4scan16DeviceScanKernelINS2_10policy_hubIiiij9CustomSumE10Policy1000EPiS8_NS0_13ScanTileStateIiLb1EEES5_NS0_8NullTypeEjiLb0ESB_EEvT0_T1_T2_iT3_T4_T5_,"aw",@nobits
	.sectionflags	@""
	.align	16
.nv.shared._ZN3cub18CUB_300001_SM_10006detail4scan16DeviceScanKernelINS2_10policy_hubIiiij9CustomSumE10Policy1000EPiS8_NS0_13ScanTileStateIiLb1EEES5_NS0_8NullTypeEjiLb0ESB_EEvT0_T1_T2_iT3_T4_T5_:
	.zero		8720


//--------------------- .nv.shared.reserved.0     --------------------------
	.section	.nv.shared.reserved.0,"aw",@nobits
	.weak		__nv_reservedSMEM_offset_0_alias
	.size		__nv_reservedSMEM_offset_0_alias, 0, 64
	.other		__nv_reservedSMEM_offset_0_alias,@"STO_CUDA_RESERVED_SHARED STV_DEFAULT"
__nv_reservedSMEM_offset_0_alias:
	.zero		0
	.zero		64


//--------------------- .nv.global                --------------------------
	.section	.nv.global,"aw",@nobits
.nv.global:
	.type		_ZN34_INTERNAL_9244280e_4_k_cu_d3b35af66thrust24THRUST_300001_SM_1000_NS12placeholders2_5E,@object
	.size		_ZN34_INTERNAL_9244280e_4_k_cu_d3b35af66thrust24THRUST_300001_SM_1000_NS12placeholders2_5E,(_ZN34_INTERNAL_9244280e_4_k_cu_d3b35af64cuda3std3__45__cpo6cbeginE - _ZN34_INTERNAL_9244280e_4_k_cu_d3b35af66thrust24THRUST_300001_SM_1000_NS12placeholders2_5E)
_ZN34_INTERNAL_9244280e_4_k_cu_d3b35af66thrust24THRUST_300001_SM_1000_NS12placeholders2_5E:
	.zero		1
	.type		_ZN34_INTERNAL_9244280e_4_k_cu_d3b35af64cuda3std3__45__cpo6cbeginE,@object
	.size		_ZN34_INTERNAL_9244280e_4_k_cu_d3b35af64cuda3std3__45__cpo6cbeginE,(_ZN34_INTERNAL_9244280e_4_k_cu_d3b35af64cuda3std6ranges3__45__cpo6cbeginE - _ZN34_INTERNAL_9244280e_4_k_cu_d3b35af64cuda3std3__45__cpo6cbeginE)
_ZN34_INTERNAL_9244280e_4_k_cu_d3b35af64cuda3std3__45__cpo6cbeginE:
	.zero		1
	.type		_ZN34_INTERNAL_9244280e_4_k_cu_d3b35af64cuda3std6ranges3__45__cpo6cbeginE,@object
	.size		_ZN34_INTERNAL_9244280e_4_k_cu_d3b35af64cuda3std6ranges3__45__cpo6cbeginE,(_ZN34_INTERNAL_9244280e_4_k_cu_d3b35af64cuda3std3__48in_placeE - _ZN34_INTERNAL_9244280e_4_k_cu_d3b35af64cuda3std6ranges3__45__cpo6cbeginE)
_ZN34_INTERNAL_9244280e_4_k_cu_d3b35af64cuda3std6ranges3__45__cpo6cbeginE:
	.zero		1
	.type		_ZN34_INTERNAL_9244280e_4_k_cu_d3b35af64cuda3std3__48in_placeE,@object
	.size		_ZN34_INTERNAL_9244280e_4_k_cu_d3b35af64cuda3std3__48in_placeE,(_ZN34_INTERNAL_9244280e_4_k_cu_d3b35af64cuda3std6ranges3__45__cpo4sizeE - _ZN34_INTERNAL_9244280e_4_k_cu_d3b35af64cuda3std3__48in_placeE)
_ZN34_INTERNAL_9244280e_4_k_cu_d3b35af64cuda3std3__48in_placeE:
	.zero		1
	.type		_ZN34_INTERNAL_9244280e_4_k_cu_d3b35af64cuda3std6ranges3__45__cpo4sizeE,@object
	.size		_ZN34_INTERNAL_9244280e_4_k_cu_d3b35af64cuda3std6ranges3__45__cpo4sizeE,(_ZN34_INTERNAL_9244280e_4_k_cu_d3b35af66thrust24THRUST_300001_SM_1000_NS12placeholders2_9E - _ZN34_INTERNAL_9244280e_4_k_cu_d3b35af64cuda3std6ranges3__45__cpo4sizeE)
_ZN34_INTERNAL_9244280e_4_k_cu_d3b35af64cuda3std6ranges3__45__cpo4sizeE:
	.zero		1
	.type		_ZN34_INTERNAL_9244280e_4_k_cu_d3b35af66thrust24THRUST_300001_SM_1000_NS12placeholders2_9E,@object
	.size		_ZN34_INTERNAL_9244280e_4_k_cu_d3b35af66thrust24THRUST_300001_SM_1000_NS12placeholders2_9E,(_ZN34_INTERNAL_9244280e_4_k_cu_d3b35af64cuda3std3__45__cpo7crbeginE - _ZN34_INTERNAL_9244280e_4_k_cu_d3b35af66thrust24THRUST_300001_SM_1000_NS12placeholders2_9E)
_ZN34_INTERNAL_9244280e_4_k_cu_d3b35af66thrust24THRUST_300001_SM_1000_NS12placeholders2_9E:
	.zero		1
	.type		_ZN34_INTERNAL_9244280e_4_k_cu_d3b35af64cuda3std3__45__cpo7crbeginE,@object
	.size		_ZN34_INTERNAL_9244280e_4_k_cu_d3b35af64cuda3std3__45__cpo7crbeginE,(_ZN34_INTERNAL_9244280e_4_k_cu_d3b35af64cuda3std6ranges3__45__cpo4nextE - _ZN34_INTERNAL_9244280e_4_k_cu_d3b35af64cuda3std3__45__cpo7crbeginE)
_ZN34_INTERNAL_9244280e_4_k_cu_d3b35af64cuda3std3__45__cpo7crbeginE:
	.zero		1
	.type		_ZN34_INTERNAL_9244280e_4_k_cu_d3b35af64cuda3std6ranges3__45__cpo4nextE,@object
	.size		_ZN34_INTERNAL_9244280e_4_k_cu_d3b35af64cuda3std6ranges3__45__cpo4nextE,(_ZN34_INTERNAL_9244280e_4_k_cu_d3b35af64cuda3std6ranges3__45__cpo4swapE - _ZN34_INTERNAL_9244280e_4_k_cu_d3b35af64cuda3std6ranges3__45__cpo4nextE)
_ZN34_INTERNAL_9244280e_4_k_cu_d3b35af64cuda3std6ranges3__45__cpo4nextE:
	.zero		1
	.type		_ZN34_INTERNAL_9244280e_4_k_cu_d3b35af64cuda3std6ranges3__45__cpo4swapE,@object
	.size		_ZN34_INTERNAL_9244280e_4_k_cu_d3b35af64cuda3std6ranges3__45__cpo4swapE,(_ZN34_INTERNAL_9244280e_4_k_cu_d3b35af66thrust24THRUST_300001_SM_1000_NS12placeholders2_1E - _ZN34_INTERNAL_9244280e_4_k_cu_d3b35af64cuda3std6ranges3__45__cpo4swapE)
_ZN34_INTERNAL_9244280e_4_k_cu_d3b35af64cuda3std6ranges3__45__cpo4swapE:
	.zero		1
	.type		_ZN34_INTERNAL_9244280e_4_k_cu_d3b35af66thrust24THRUST_300001_SM_1000_NS12placeholders2_1E,@object
	.size		_ZN34_INTERNAL_9244280e_4_k_cu_d3b35af66thrust24THRUST_300001_SM_1000_NS12placeholders2_1E,(_ZN34_INTERNAL_9244280e_4_k_cu_d3b35af66thrust24THRUST_300001_SM_1000_NS12placeholders2_3E - _ZN34_INTERNAL_9244280e_4_k_cu_d3b35af66thrust24THRUST_300001_SM_1000_NS12placeholders2_1E)
_ZN34_INTERNAL_9244280e_4_k_cu_d3b35af66thrust24THRUST_300001_SM_1000_NS12placeholders2_1E:
	.zero		1
	.type		_ZN34_INTERNAL_9244280e_4_k_cu_d3b35af66thrust24THRUST_300001_SM_1000_NS12placeholders2_3E,@object
	.size		_ZN34_INTERNAL_9244280e_4_k_cu_d3b35af66thrust24THRUST_300001_SM_1000_NS12placeholders2_3E,(_ZN34_INTERNAL_9244280e_4_k_cu_d3b35af64cuda3std3__45__cpo5beginE - _ZN34_INTERNAL_9244280e_4_k_cu_d3b35af66thrust24THRUST_300001_SM_1000_NS12placeholders2_3E)
_ZN34_INTERNAL_9244280e_4_k_cu_d3b35af66thrust24THRUST_300001_SM_1000_NS12placeholders2_3E:
	.zero		1
	.type		_ZN34_INTERNAL_9244280e_4_k_cu_d3b35af64cuda3std3__45__cpo5beginE,@object
	.size		_ZN34_INTERNAL_9244280e_4_k_cu_d3b35af64cuda3std3__45__cpo5beginE,(_ZN34_INTERNAL_9244280e_4_k_cu_d3b35af64cuda3std6ranges3__45__cpo5beginE - _ZN34_INTERNAL_9244280e_4_k_cu_d3b35af64cuda3std3__45__cpo5beginE)
_ZN34_INTERNAL_9244280e_4_k_cu_d3b35af64cuda3std3__45__cpo5beginE:
	.zero		1
	.type		_ZN34_INTERNAL_9244280e_4_k_cu_d3b35af64cuda3std6ranges3__45__cpo5beginE,@object
	.size		_ZN34_INTERNAL_9244280e_4_k_cu_d3b35af64cuda3std6ranges3__45__cpo5beginE,(_ZN34_INTERNAL_9244280e_4_k_cu_d3b35af64cuda3std3__436_GLOBAL__N__9244280e_4_k_cu_d3b35af66ignoreE - _ZN34_INTERNAL_9244280e_4_k_cu_d3b35af64cuda3std6ranges3__45__cpo5beginE)
_ZN34_INTERNAL_9244280e_4_k_cu_d3b35af64cuda3std6ranges3__45__cpo5beginE:
	.zero		1
	.type		_ZN34_INTERNAL_9244280e_4_k_cu_d3b35af64cuda3std3__436_GLOBAL__N__9244280e_4_k_cu_d3b35af66ignoreE,@object
	.size		_ZN34_INTERNAL_9244280e_4_k_cu_d3b35af64cuda3std3__436_GLOBAL__N__9244280e_4_k_cu_d3b35af66ignoreE,(_ZN34_INTERNAL_9244280e_4_k_cu_d3b35af64cuda3std6ranges3__45__cpo4dataE - _ZN34_INTERNAL_9244280e_4_k_cu_d3b35af64cuda3std3__436_GLOBAL__N__9244280e_4_k_cu_d3b35af66ignoreE)
_ZN34_INTERNAL_9244280e_4_k_cu_d3b35af64cuda3std3__436_GLOBAL__N__9244280e_4_k_cu_d3b35af66ignoreE:
	.zero		1
	.type		_ZN34_INTERNAL_9244280e_4_k_cu_d3b35af64cuda3std6ranges3__45__cpo4dataE,@object
	.size		_ZN34_INTERNAL_9244280e_4_k_cu_d3b35af64cuda3std6ranges3__45__cpo4dataE,(_ZN34_INTERNAL_9244280e_4_k_cu_d3b35af66thrust24THRUST_300001_SM_1000_NS12placeholders2_7E - _ZN34_INTERNAL_9244280e_4_k_cu_d3b35af64cuda3std6ranges3__45__cpo4dataE)
_ZN34_INTERNAL_9244280e_4_k_cu_d3b35af64cuda3std6ranges3__45__cpo4dataE:
	.zero		1
	.type		_ZN34_INTERNAL_9244280e_4_k_cu_d3b35af66thrust24THRUST_300001_SM_1000_NS12placeholders2_7E,@object
	.size		_ZN34_INTERNAL_9244280e_4_k_cu_d3b35af66thrust24THRUST_300001_SM_1000_NS12placeholders2_7E,(_ZN34_INTERNAL_9244280e_4_k_cu_d3b35af64cuda3std3__45__cpo6rbeginE - _ZN34_INTERNAL_9244280e_4_k_cu_d3b35af66thrust24THRUST_300001_SM_1000_NS12placeholders2_7E)
_ZN34_INTERNAL_9244280e_4_k_cu_d3b35af66thrust24THRUST_300001_SM_1000_NS12placeholders2_7E:
	.zero		1
	.type		_ZN34_INTERNAL_9244280e_4_k_cu_d3b35af64cuda3std3__45__cpo6rbeginE,@object
	.size		_ZN34_INTERNAL_9244280e_4_k_cu_d3b35af64cuda3std3__45__cpo6rbeginE,(_ZN34_INTERNAL_9244280e_4_k_cu_d3b35af64cuda3std6ranges3__45__cpo7advanceE - _ZN34_INTERNAL_9244280e_4_k_cu_d3b35af64cuda3std3__45__cpo6rbeginE)
_ZN34_INTERNAL_9244280e_4_k_cu_d3b35af64cuda3std3__45__cpo6rbeginE:
	.zero		1
	.type		_ZN34_INTERNAL_9244280e_4_k_cu_d3b35af64cuda3std6ranges3__45__cpo7advanceE,@object
	.size		_ZN34_INTERNAL_9244280e_4_k_cu_d3b35af64cuda3std6ranges3__45__cpo7advanceE,(_ZN34_INTERNAL_9244280e_4_k_cu_d3b35af64cuda3std3__47nulloptE - _ZN34_INTERNAL_9244280e_4_k_cu_d3b35af64cuda3std6ranges3__45__cpo7advanceE)
_ZN34_INTERNAL_9244280e_4_k_cu_d3b35af64cuda3std6ranges3__45__cpo7advanceE:
	.zero		1
	.type		_ZN34_INTERNAL_9244280e_4_k_cu_d3b35af64cuda3std3__47nulloptE,@object
	.size		_ZN34_INTERNAL_9244280e_4_k_cu_d3b35af64cuda3std3__47nulloptE,(_ZN34_INTERNAL_9244280e_4_k_cu_d3b35af64cuda3std6ranges3__45__cpo8distanceE - _ZN34_INTERNAL_9244280e_4_k_cu_d3b35af64cuda3std3__47nulloptE)
_ZN34_INTERNAL_9244280e_4_k_cu_d3b35af64cuda3std3__47nulloptE:
	.zero		1
	.type		_ZN34_INTERNAL_9244280e_4_k_cu_d3b35af64cuda3std6ranges3__45__cpo8distanceE,@object
	.size		_ZN34_INTERNAL_9244280e_4_k_cu_d3b35af64cuda3std6ranges3__45__cpo8distanceE,(_ZN34_INTERNAL_9244280e_4_k_cu_d3b35af66thrust24THRUST_300001_SM_1000_NS12placeholders2_6E - _ZN34_INTERNAL_9244280e_4_k_cu_d3b35af64cuda3std6ranges3__45__cpo8distanceE)
_ZN34_INTERNAL_9244280e_4_k_cu_d3b35af64cuda3std6ranges3__45__cpo8distanceE:
	.zero		1
	.type		_ZN34_INTERNAL_9244280e_4_k_cu_d3b35af66thrust24THRUST_300001_SM_1000_NS12placeholders2_6E,@object
	.size		_ZN34_INTERNAL_9244280e_4_k_cu_d3b35af66thrust24THRUST_300001_SM_1000_NS12placeholders2_6E,(_ZN34_INTERNAL_9244280e_4_k_cu_d3b35af64cuda3std3__45__cpo4cendE - _ZN34_INTERNAL_9244280e_4_k_cu_d3b35af66thrust24THRUST_300001_SM_1000_NS12placeholders2_6E)
_ZN34_INTERNAL_9244280e_4_k_cu_d3b35af66thrust24THRUST_300001_SM_1000_NS12placeholders2_6E:
	.zero		1
	.type		_ZN34_INTERNAL_9244280e_4_k_cu_d3b35af64cuda3std3__45__cpo4cendE,@object
	.size		_ZN34_INTERNAL_9244280e_4_k_cu_d3b35af64cuda3std3__45__cpo4cendE,(_ZN34_INTERNAL_9244280e_4_k_cu_d3b35af64cuda3std6ranges3__45__cpo4cendE - _ZN34_INTERNAL_9244280e_4_k_cu_d3b35af64cuda3std3__45__cpo4cendE)
_ZN34_INTERNAL_9244280e_4_k_cu_d3b35af64cuda3std3__45__cpo4cendE:
	.zero		1
	.type		_ZN34_INTERNAL_9244280e_4_k_cu_d3b35af64cuda3std6ranges3__45__cpo4cendE,@object
	.size		_ZN34_INTERNAL_9244280e_4_k_cu_d3b35af64cuda3std6ranges3__45__cpo4cendE,(_ZN34_INTERNAL_9244280e_4_k_cu_d3b35af64cuda3std3__420unreachable_sentinelE - _ZN34_INTERNAL_9244280e_4_k_cu_d3b35af64cuda3std6ranges3__45__cpo4cendE)
_ZN34_INTERNAL_9244280e_4_k_cu_d3b35af64cuda3std6ranges3__45__cpo4cendE:
	.zero		1
	.type		_ZN34_INTERNAL_9244280e_4_k_cu_d3b35af64cuda3std3__420unreachable_sentinelE,@object
	.size		_ZN34_INTERNAL_9244280e_4_k_cu_d3b35af64cuda3std3__420unreachable_sentinelE,(_ZN34_INTERNAL_9244280e_4_k_cu_d3b35af64cuda3std6ranges3__45__cpo5ssizeE - _ZN34_INTERNAL_9244280e_4_k_cu_d3b35af64cuda3std3__420unreachable_sentinelE)
_ZN34_INTERNAL_9244280e_4_k_cu_d3b35af64cuda3std3__420unreachable_sentinelE:
	.zero		1
	.type		_ZN34_INTERNAL_9244280e_4_k_cu_d3b35af64cuda3std6ranges3__45__cpo5ssizeE,@object
	.size		_ZN34_INTERNAL_9244280e_4_k_cu_d3b35af64cuda3std6ranges3__45__cpo5ssizeE,(_ZN34_INTERNAL_9244280e_4_k_cu_d3b35af66thrust24THRUST_300001_SM_1000_NS12placeholders3_10E - _ZN34_INTERNAL_9244280e_4_k_cu_d3b35af64cuda3std6ranges3__45__cpo5ssizeE)
_ZN34_INTERNAL_9244280e_4_k_cu_d3b35af64cuda3std6ranges3__45__cpo5ssizeE:
	.zero		1
	.type		_ZN34_INTERNAL_9244280e_4_k_cu_d3b35af66thrust24THRUST_300001_SM_1000_NS12placeholders3_10E,@object
	.size		_ZN34_INTERNAL_9244280e_4_k_cu_d3b35af66thrust24THRUST_300001_SM_1000_NS12placeholders3_10E,(_ZN34_INTERNAL_9244280e_4_k_cu_d3b35af64cuda3std3__45__cpo5crendE - _ZN34_INTERNAL_9244280e_4_k_cu_d3b35af66thrust24THRUST_300001_SM_1000_NS12placeholders3_10E)
_ZN34_INTERNAL_9244280e_4_k_cu_d3b35af66thrust24THRUST_300001_SM_1000_NS12placeholders3_10E:
	.zero		1
	.type		_ZN34_INTERNAL_9244280e_4_k_cu_d3b35af64cuda3std3__45__cpo5crendE,@object
	.size		_ZN34_INTERNAL_9244280e_4_k_cu_d3b35af64cuda3std3__45__cpo5crendE,(_ZN34_INTERNAL_9244280e_4_k_cu_d3b35af64cuda3std6ranges3__45__cpo4prevE - _ZN34_INTERNAL_9244280e_4_k_cu_d3b35af64cuda3std3__45__cpo5crendE)
_ZN34_INTERNAL_9244280e_4_k_cu_d3b35af64cuda3std3__45__cpo5crendE:
	.zero		1
	.type		_ZN34_INTERNAL_9244280e_4_k_cu_d3b35af64cuda3std6ranges3__45__cpo4prevE,@object
	.size		_ZN34_INTERNAL_9244280e_4_k_cu_d3b35af64cuda3std6ranges3__45__cpo4prevE,(_ZN34_INTERNAL_9244280e_4_k_cu_d3b35af64cuda3std6ranges3__45__cpo9iter_moveE - _ZN34_INTERNAL_9244280e_4_k_cu_d3b35af64cuda3std6ranges3__45__cpo4prevE)
_ZN34_INTERNAL_9244280e_4_k_cu_d3b35af64cuda3std6ranges3__45__cpo4prevE:
	.zero		1
	.type		_ZN34_INTERNAL_9244280e_4_k_cu_d3b35af64cuda3std6ranges3__45__cpo9iter_moveE,@object
	.size		_ZN34_INTERNAL_9244280e_4_k_cu_d3b35af64cuda3std6ranges3__45__cpo9iter_moveE,(_ZN34_INTERNAL_9244280e_4_k_cu_d3b35af66thrust24THRUST_300001_SM_1000_NS12placeholders2_2E - _ZN34_INTERNAL_9244280e_4_k_cu_d3b35af64cuda3std6ranges3__45__cpo9iter_moveE)
_ZN34_INTERNAL_9244280e_4_k_cu_d3b35af64cuda3std6ranges3__45__cpo9iter_moveE:
	.zero		1
	.type		_ZN34_INTERNAL_9244280e_4_k_cu_d3b35af66thrust24THRUST_300001_SM_1000_NS12placeholders2_2E,@object
	.size		_ZN34_INTERNAL_9244280e_4_k_cu_d3b35af66thrust24THRUST_300001_SM_1000_NS12placeholders2_2E,(_ZN34_INTERNAL_9244280e_4_k_cu_d3b35af66thrust24THRUST_300001_SM_1000_NS12placeholders2_4E - _ZN34_INTERNAL_9244280e_4_k_cu_d3b35af66thrust24THRUST_300001_SM_1000_NS12placeholders2_2E)
_ZN34_INTERNAL_9244280e_4_k_cu_d3b35af66thrust24THRUST_300001_SM_1000_NS12placeholders2_2E:
	.zero		1
	.type		_ZN34_INTERNAL_9244280e_4_k_cu_d3b35af66thrust24THRUST_300001_SM_1000_NS12placeholders2_4E,@object
	.size		_ZN34_INTERNAL_9244280e_4_k_cu_d3b35af66thrust24THRUST_300001_SM_1000_NS12placeholders2_4E,(_ZN34_INTERNAL_9244280e_4_k_cu_d3b35af64cuda3std3__45__cpo3endE - _ZN34_INTERNAL_9244280e_4_k_cu_d3b35af66thrust24THRUST_300001_SM_1000_NS12placeholders2_4E)
_ZN34_INTERNAL_9244280e_4_k_cu_d3b35af66thrust24THRUST_300001_SM_1000_NS12placeholders2_4E:
	.zero		1
	.type		_ZN34_INTERNAL_9244280e_4_k_cu_d3b35af64cuda3std3__45__cpo3endE,@object
	.size		_ZN34_INTERNAL_9244280e_4_k_cu_d3b35af64cuda3std3__45__cpo3endE,(_ZN34_INTERNAL_9244280e_4_k_cu_d3b35af64cuda3std6ranges3__45__cpo3endE - _ZN34_INTERNAL_9244280e_4_k_cu_d3b35af64cuda3std3__45__cpo3endE)
_ZN34_INTERNAL_9244280e_4_k_cu_d3b35af64cuda3std3__45__cpo3endE:
	.zero		1
	.type		_ZN34_INTERNAL_9244280e_4_k_cu_d3b35af64cuda3std6ranges3__45__cpo3endE,@object
	.size		_ZN34_INTERNAL_9244280e_4_k_cu_d3b35af64cuda3std6ranges3__45__cpo3endE,(_ZN34_INTERNAL_9244280e_4_k_cu_d3b35af64cuda3std3__419piecewise_constructE - _ZN34_INTERNAL_9244280e_4_k_cu_d3b35af64cuda3std6ranges3__45__cpo3endE)
_ZN34_INTERNAL_9244280e_4_k_cu_d3b35af64cuda3std6ranges3__45__cpo3endE:
	.zero		1
	.type		_ZN34_INTERNAL_9244280e_4_k_cu_d3b35af64cuda3std3__419piecewise_constructE,@object
	.size		_ZN34_INTERNAL_9244280e_4_k_cu_d3b35af64cuda3std3__419piecewise_constructE,(_ZN34_INTERNAL_9244280e_4_k_cu_d3b35af64cuda3std6ranges3__45__cpo5cdataE - _ZN34_INTERNAL_9244280e_4_k_cu_d3b35af64cuda3std3__419piecewise_constructE)
_ZN34_INTERNAL_9244280e_4_k_cu_d3b35af64cuda3std3__419piecewise_constructE:
	.zero		1
	.type		_ZN34_INTERNAL_9244280e_4_k_cu_d3b35af64cuda3std6ranges3__45__cpo5cdataE,@object
	.size		_ZN34_INTERNAL_9244280e_4_k_cu_d3b35af64cuda3std6ranges3__45__cpo5cdataE,(_ZN34_INTERNAL_9244280e_4_k_cu_d3b35af66thrust24THRUST_300001_SM_1000_NS12placeholders2_8E - _ZN34_INTERNAL_9244280e_4_k_cu_d3b35af64cuda3std6ranges3__45__cpo5cdataE)
_ZN34_INTERNAL_9244280e_4_k_cu_d3b35af64cuda3std6ranges3__45__cpo5cdataE:
	.zero		1
	.type		_ZN34_INTERNAL_9244280e_4_k_cu_d3b35af66thrust24THRUST_300001_SM_1000_NS12placeholders2_8E,@object
	.size		_ZN34_INTERNAL_9244280e_4_k_cu_d3b35af66thrust24THRUST_300001_SM_1000_NS12placeholders2_8E,(_ZN34_INTERNAL_9244280e_4_k_cu_d3b35af64cuda3std3__45__cpo4rendE - _ZN34_INTERNAL_9244280e_4_k_cu_d3b35af66thrust24THRUST_300001_SM_1000_NS12placeholders2_8E)
_ZN34_INTERNAL_9244280e_4_k_cu_d3b35af66thrust24THRUST_300001_SM_1000_NS12placeholders2_8E:
	.zero		1
	.type		_ZN34_INTERNAL_9244280e_4_k_cu_d3b35af64cuda3std3__45__cpo4rendE,@object
	.size		_ZN34_INTERNAL_9244280e_4_k_cu_d3b35af64cuda3std3__45__cpo4rendE,(_ZN34_INTERNAL_9244280e_4_k_cu_d3b35af64cuda3std6ranges3__45__cpo9iter_swapE - _ZN34_INTERNAL_9244280e_4_k_cu_d3b35af64cuda3std3__45__cpo4rendE)
_ZN34_INTERNAL_9244280e_4_k_cu_d3b35af64cuda3std3__45__cpo4rendE:
	.zero		1
	.type		_ZN34_INTERNAL_9244280e_4_k_cu_d3b35af64cuda3std6ranges3__45__cpo9iter_swapE,@object
	.size		_ZN34_INTERNAL_9244280e_4_k_cu_d3b35af64cuda3std6ranges3__45__cpo9iter_swapE,(_ZN34_INTERNAL_9244280e_4_k_cu_d3b35af64cuda3std3__48unexpectE - _ZN34_INTERNAL_9244280e_4_k_cu_d3b35af64cuda3std6ranges3__45__cpo9iter_swapE)
_ZN34_INTERNAL_9244280e_4_k_cu_d3b35af64cuda3std6ranges3__45__cpo9iter_swapE:
	.zero		1
	.type		_ZN34_INTERNAL_9244280e_4_k_cu_d3b35af64cuda3std3__48unexpectE,@object
	.size		_ZN34_INTERNAL_9244280e_4_k_cu_d3b35af64cuda3std3__48unexpectE,(_ZN34_INTERNAL_9244280e_4_k_cu_d3b35af66thrust24THRUST_300001_SM_1000_NS6system6detail10sequential3seqE - _ZN34_INTERNAL_9244280e_4_k_cu_d3b35af64cuda3std3__48unexpectE)
_ZN34_INTERNAL_9244280e_4_k_cu_d3b35af64cuda3std3__48unexpectE:
	.zero		1
	.type		_ZN34_INTERNAL_9244280e_4_k_cu_d3b35af66thrust24THRUST_300001_SM_1000_NS6system6detail10sequential3seqE,@object
	.size		_ZN34_INTERNAL_9244280e_4_k_cu_d3b35af66thrust24THRUST_300001_SM_1000_NS6system6detail10sequential3seqE,(.L_29 - _ZN34_INTERNAL_9244280e_4_k_cu_d3b35af66thrust24THRUST_300001_SM_1000_NS6system6detail10sequential3seqE)
_ZN34_INTERNAL_9244280e_4_k_cu_d3b35af66thrust24THRUST_300001_SM_1000_NS6system6detail10sequential3seqE:
	.zero		1
.L_29:


//--------------------- .nv.constant0._ZN3cub18CUB_300001_SM_10006detail4scan16DeviceScanKernelINS2_10policy_hubIiiij9CustomSumE10Policy1000EPiS8_NS0_13ScanTileStateIiLb1EEES5_NS0_8NullTypeEjiLb0ESB_EEvT0_T1_T2_iT3_T4_T5_ --------------------------
	.section	.nv.constant0._ZN3cub18CUB_300001_SM_10006detail4scan16DeviceScanKernelINS2_10policy_hubIiiij9CustomSumE10Policy1000EPiS8_NS0_13ScanTileStateIiLb1EEES5_NS0_8NullTypeEjiLb0ESB_EEvT0_T1_T2_iT3_T4_T5_,"a",@progbits
	.sectionflags	@""
	.align	4
.nv.constant0._ZN3cub18CUB_300001_SM_10006detail4scan16DeviceScanKernelINS2_10policy_hubIiiij9CustomSumE10Policy1000EPiS8_NS0_13ScanTileStateIiLb1EEES5_NS0_8NullTypeEjiLb0ESB_EEvT0_T1_T2_iT3_T4_T5_:
	.zero		932


//--------------------- .nv.constant0._ZN3cub18CUB_300001_SM_10006detail4scan20DeviceScanInitKernelINS0_13ScanTileStateIiLb1EEEEEvT_i --------------------------
	.section	.nv.constant0._ZN3cub18CUB_300001_SM_10006detail4scan20DeviceScanInitKernelINS0_13ScanTileStateIiLb1EEEEEvT_i,"a",@progbits
	.sectionflags	@""
	.align	4
.nv.constant0._ZN3cub18CUB_300001_SM_10006detail4scan20DeviceScanInitKernelINS0_13ScanTileStateIiLb1EEEEEvT_i:
	.zero		908


//--------------------- .nv.constant0._ZN3cub18CUB_300001_SM_10006detail11EmptyKernelIvEEvv --------------------------
	.section	.nv.constant0._ZN3cub18CUB_300001_SM_10006detail11EmptyKernelIvEEvv,"a",@progbits
	.sectionflags	@""
	.align	4
.nv.constant0._ZN3cub18CUB_300001_SM_10006detail11EmptyKernelIvEEvv:
	.zero		896


//--------------------- SYMBOLS --------------------------

	.type		.nv.reservedSmem.offset0,@object
	.size		.nv.reservedSmem.offset0,0x4
	.type		.nv.reservedSmem.cap,@object
	.size		.nv.reservedSmem.cap,0x4
